// auto-generated by cutlass_sweep.gemm — config: {"arch": "sm_90", "cluster_m": 1, "cluster_n": 1, "dtype": "bf16", "dtype_b": "bf16", "layout": "nt", "stages": 0, "tile_k": 64, "tile_m": 256, "tile_n": 128}
#include "cutlass/cutlass.h"
#include "cutlass/gemm/collective/collective_builder.hpp"
#include "cutlass/gemm/device/gemm_universal_adapter.h"
#include "cutlass/gemm/kernel/gemm_universal.hpp"
#include "cutlass/epilogue/collective/collective_builder.hpp"

using ElemA = cutlass::bfloat16_t;
using ElemB = cutlass::bfloat16_t;
using ElemCD = cutlass::bfloat16_t;
using Acc  = float;
using TileShape    = cute::Shape<cute::_256, cute::_128, cute::_64>;
using ClusterShape = cute::Shape<cute::_1, cute::_1, cute::_1>;

using CollectiveEpilogue = typename cutlass::epilogue::collective::CollectiveBuilder<
    cutlass::arch::Sm90, cutlass::arch::OpClassTensorOp,
    TileShape, ClusterShape,
    cutlass::epilogue::collective::EpilogueTileAuto,
    Acc, Acc,
    ElemCD, cutlass::layout::RowMajor, 128 / cutlass::sizeof_bits<ElemCD>::value,
    ElemCD, cutlass::layout::RowMajor, 128 / cutlass::sizeof_bits<ElemCD>::value,
    cutlass::epilogue::collective::EpilogueScheduleAuto
  >::CollectiveOp;

using CollectiveMainloop = typename cutlass::gemm::collective::CollectiveBuilder<
    cutlass::arch::Sm90, cutlass::arch::OpClassTensorOp,
    ElemA, cutlass::layout::RowMajor, 128 / cutlass::sizeof_bits<ElemA>::value,
    ElemB, cutlass::layout::ColumnMajor, 128 / cutlass::sizeof_bits<ElemB>::value,
    Acc,
    TileShape, ClusterShape,
    cutlass::gemm::collective::StageCountAutoCarveout<static_cast<int>(sizeof(typename CollectiveEpilogue::SharedStorage))>,
    cutlass::gemm::collective::KernelScheduleAuto
  >::CollectiveOp;

using GemmKernel = cutlass::gemm::kernel::GemmUniversal<
    cute::Shape<int,int,int,int>,
    CollectiveMainloop,
    CollectiveEpilogue
>;
using Gemm = cutlass::gemm::device::GemmUniversalAdapter<GemmKernel>;

// Force the device kernel symbol into the cubin without needing a host main.
auto* _anchor = &cutlass::device_kernel<GemmKernel>;


// ===== COMPILED SASS (sm_90a) =====

	.target	sm_90a

	.elftype	@"ET_EXEC"


//--------------------- .note.nv.tkinfo           --------------------------
	.section	.note.nv.tkinfo,"",@"SHT_NOTE"
	.sectionflags	@"SHF_NOTE_NV_TKINFO"
	.tkinfo
        /*0018*/ 	.word	0x00000002
        /*0030*/ 	.string	""
        /*0030*/ 	.string	"ptxas"
        /*0030*/ 	.string	"Cuda compilation tools, release 13.0, V13.0.88"
        /*0030*/ 	.string	"Build cuda_13.0.r13.0/compiler.36424714_0"
        /*0030*/ 	.string	"-arch sm_90a -m 64 "



//--------------------- .note.nv.cuinfo           --------------------------
	.section	.note.nv.cuinfo,"",@"SHT_NOTE"
	.sectionflags	@"SHF_NOTE_NV_CUINFO"
        /*0018*/ 	.short	0x0002
        /*001a*/ 	.short	0x005a
        /*001c*/ 	.short	0x0082
	.zero		2


//--------------------- .nv.info                  --------------------------
	.section	.nv.info,"",@"SHT_CUDA_INFO"
	.align	4


	//----- nvinfo : EIATTR_REGCOUNT
	.align		4
        /*0000*/ 	.byte	0x04, 0x2f
        /*0002*/ 	.short	(.L_15 - .L_14)
	.align		4
.L_14:
        /*0004*/ 	.word	index@(_ZN7cutlass13device_kernelINS_4gemm6kernel13GemmUniversalIN4cute5tupleIJiiiiEEENS1_10collective13CollectiveMmaINS1_34MainloopSm90TmaGmmaWarpSpecializedILi4ENS5_IJNS4_1CILi1EEESB_SB_EEENS1_35KernelTmaWarpSpecializedCooperativeEEENS5_IJNSA_ILi256EEENSA_ILi128EEENSA_ILi64EEEEEENS_10bfloat16_tENS5_IJlSB_lEEESJ_SK_NS4_8TiledMMAINS4_8MMA_AtomIJNS4_4SM904GMMA28MMA_64x128x16_F32BF16BF16_SSILNSO_5MajorE0ELSQ_0ELNSO_7ScaleInE1ELSR_1EEEEEENS4_6LayoutINS5_IJNSA_ILi2EEESB_SB_EEENS5_IJSB_NSA_ILi0EEESX_EEEEENS5_IJNS4_10UnderscoreES10_S10_EEEEENS4_13SM90_TMA_LOADENS4_14ComposedLayoutINS4_7SwizzleILi3ELi4ELi3EEENS4_18smem_ptr_flag_bitsILi16EEENSU_INS5_IJNSA_ILi8EEESH_EEENS5_IJSH_SB_EEEEEEEvNS4_8identityES13_S1D_vS1E_EENS_8epilogue10collective6detail29Sm90TmaWarpSpecializedAdapterINS1H_15DefaultEpilogueISJ_SK_SK_NS1G_6thread17LinearCombinationISJ_Li1EffLNS1L_9ScaleType4KindE0ELNS_15FloatRoundStyleE2ESJ_EENS1_15EpilogueDefaultEEEEEvvEEEEvNT_6ParamsE)
        /*0008*/ 	.word	0x000000a8


	//----- nvinfo : EIATTR_FRAME_SIZE
	.align		4
.L_15:
        /*000c*/ 	.byte	0x04, 0x11
        /*000e*/ 	.short	(.L_17 - .L_16)
	.align		4
.L_16:
        /*0010*/ 	.word	index@(_ZN7cutlass13device_kernelINS_4gemm6kernel13GemmUniversalIN4cute5tupleIJiiiiEEENS1_10collective13CollectiveMmaINS1_34MainloopSm90TmaGmmaWarpSpecializedILi4ENS5_IJNS4_1CILi1EEESB_SB_EEENS1_35KernelTmaWarpSpecializedCooperativeEEENS5_IJNSA_ILi256EEENSA_ILi128EEENSA_ILi64EEEEEENS_10bfloat16_tENS5_IJlSB_lEEESJ_SK_NS4_8TiledMMAINS4_8MMA_AtomIJNS4_4SM904GMMA28MMA_64x128x16_F32BF16BF16_SSILNSO_5MajorE0ELSQ_0ELNSO_7ScaleInE1ELSR_1EEEEEENS4_6LayoutINS5_IJNSA_ILi2EEESB_SB_EEENS5_IJSB_NSA_ILi0EEESX_EEEEENS5_IJNS4_10UnderscoreES10_S10_EEEEENS4_13SM90_TMA_LOADENS4_14ComposedLayoutINS4_7SwizzleILi3ELi4ELi3EEENS4_18smem_ptr_flag_bitsILi16EEENSU_INS5_IJNSA_ILi8EEESH_EEENS5_IJSH_SB_EEEEEEEvNS4_8identityES13_S1D_vS1E_EENS_8epilogue10collective6detail29Sm90TmaWarpSpecializedAdapterINS1H_15DefaultEpilogueISJ_SK_SK_NS1G_6thread17LinearCombinationISJ_Li1EffLNS1L_9ScaleType4KindE0ELNS_15FloatRoundStyleE2ESJ_EENS1_15EpilogueDefaultEEEEEvvEEEEvNT_6ParamsE)
        /*0014*/ 	.word	0x00000000


	//----- nvinfo : EIATTR_MIN_STACK_SIZE
	.align		4
.L_17:
        /*0018*/ 	.byte	0x04, 0x12
        /*001a*/ 	.short	(.L_19 - .L_18)
	.align		4
.L_18:
        /*001c*/ 	.word	index@(_ZN7cutlass13device_kernelINS_4gemm6kernel13GemmUniversalIN4cute5tupleIJiiiiEEENS1_10collective13CollectiveMmaINS1_34MainloopSm90TmaGmmaWarpSpecializedILi4ENS5_IJNS4_1CILi1EEESB_SB_EEENS1_35KernelTmaWarpSpecializedCooperativeEEENS5_IJNSA_ILi256EEENSA_ILi128EEENSA_ILi64EEEEEENS_10bfloat16_tENS5_IJlSB_lEEESJ_SK_NS4_8TiledMMAINS4_8MMA_AtomIJNS4_4SM904GMMA28MMA_64x128x16_F32BF16BF16_SSILNSO_5MajorE0ELSQ_0ELNSO_7ScaleInE1ELSR_1EEEEEENS4_6LayoutINS5_IJNSA_ILi2EEESB_SB_EEENS5_IJSB_NSA_ILi0EEESX_EEEEENS5_IJNS4_10UnderscoreES10_S10_EEEEENS4_13SM90_TMA_LOADENS4_14ComposedLayoutINS4_7SwizzleILi3ELi4ELi3EEENS4_18smem_ptr_flag_bitsILi16EEENSU_INS5_IJNSA_ILi8EEESH_EEENS5_IJSH_SB_EEEEEEEvNS4_8identityES13_S1D_vS1E_EENS_8epilogue10collective6detail29Sm90TmaWarpSpecializedAdapterINS1H_15DefaultEpilogueISJ_SK_SK_NS1G_6thread17LinearCombinationISJ_Li1EffLNS1L_9ScaleType4KindE0ELNS_15FloatRoundStyleE2ESJ_EENS1_15EpilogueDefaultEEEEEvvEEEEvNT_6ParamsE)
        /*0020*/ 	.word	0x00000000
.L_19:


//--------------------- .nv.compat                --------------------------
	.section	.nv.compat,"",@"SHT_CUDA_COMPAT_INFO"
	.align	4
        /*0000*/ 	.byte	0x02, 0x09, 0x01, 0x00, 0x02, 0x02, 0x04, 0x00, 0x02, 0x05, 0x05, 0x00, 0x03, 0x07, 0x01, 0x01
        /*0010*/ 	.byte	0x02, 0x03, 0x01, 0x00, 0x02, 0x06, 0x01, 0x00, 0x04, 0x0b, 0x08, 0x00, 0x00, 0x00, 0x00, 0x00
        /*0020*/ 	.byte	0x00, 0x00, 0x00, 0x00


//--------------------- .nv.info._ZN7cutlass13device_kernelINS_4gemm6kernel13GemmUniversalIN4cute5tupleIJiiiiEEENS1_10collective13CollectiveMmaINS1_34MainloopSm90TmaGmmaWarpSpecializedILi4ENS5_IJNS4_1CILi1EEESB_SB_EEENS1_35KernelTmaWarpSpecializedCooperativeEEENS5_IJNSA_ILi256EEENSA_ILi128EEENSA_ILi64EEEEEENS_10bfloat16_tENS5_IJlSB_lEEESJ_SK_NS4_8TiledMMAINS4_8MMA_AtomIJNS4_4SM904GMMA28MMA_64x128x16_F32BF16BF16_SSILNSO_5MajorE0ELSQ_0ELNSO_7ScaleInE1ELSR_1EEEEEENS4_6LayoutINS5_IJNSA_ILi2EEESB_SB_EEENS5_IJSB_NSA_ILi0EEESX_EEEEENS5_IJNS4_10UnderscoreES10_S10_EEEEENS4_13SM90_TMA_LOADENS4_14ComposedLayoutINS4_7SwizzleILi3ELi4ELi3EEENS4_18smem_ptr_flag_bitsILi16EEENSU_INS5_IJNSA_ILi8EEESH_EEENS5_IJSH_SB_EEEEEEEvNS4_8identityES13_S1D_vS1E_EENS_8epilogue10collective6detail29Sm90TmaWarpSpecializedAdapterINS1H_15DefaultEpilogueISJ_SK_SK_NS1G_6thread17LinearCombinationISJ_Li1EffLNS1L_9ScaleType4KindE0ELNS_15FloatRoundStyleE2ESJ_EENS1_15EpilogueDefaultEEEEEvvEEEEvNT_6ParamsE --------------------------
	.section	.nv.info._ZN7cutlass13device_kernelINS_4gemm6kernel13GemmUniversalIN4cute5tupleIJiiiiEEENS1_10collective13CollectiveMmaINS1_34MainloopSm90TmaGmmaWarpSpecializedILi4ENS5_IJNS4_1CILi1EEESB_SB_EEENS1_35KernelTmaWarpSpecializedCooperativeEEENS5_IJNSA_ILi256EEENSA_ILi128EEENSA_ILi64EEEEEENS_10bfloat16_tENS5_IJlSB_lEEESJ_SK_NS4_8TiledMMAINS4_8MMA_AtomIJNS4_4SM904GMMA28MMA_64x128x16_F32BF16BF16_SSILNSO_5MajorE0ELSQ_0ELNSO_7ScaleInE1ELSR_1EEEEEENS4_6LayoutINS5_IJNSA_ILi2EEESB_SB_EEENS5_IJSB_NSA_ILi0EEESX_EEEEENS5_IJNS4_10UnderscoreES10_S10_EEEEENS4_13SM90_TMA_LOADENS4_14ComposedLayoutINS4_7SwizzleILi3ELi4ELi3EEENS4_18smem_ptr_flag_bitsILi16EEENSU_INS5_IJNSA_ILi8EEESH_EEENS5_IJSH_SB_EEEEEEEvNS4_8identityES13_S1D_vS1E_EENS_8epilogue10collective6detail29Sm90TmaWarpSpecializedAdapterINS1H_15DefaultEpilogueISJ_SK_SK_NS1G_6thread17LinearCombinationISJ_Li1EffLNS1L_9ScaleType4KindE0ELNS_15FloatRoundStyleE2ESJ_EENS1_15EpilogueDefaultEEEEEvvEEEEvNT_6ParamsE,"",@"SHT_CUDA_INFO"
	.sectionflags	@""
	.align	4


	//----- nvinfo : EIATTR_CUDA_API_VERSION
	.align		4
        /*0000*/ 	.byte	0x04, 0x37
        /*0002*/ 	.short	(.L_21 - .L_20)
.L_20:
        /*0004*/ 	.word	0x00000082


	//----- nvinfo : EIATTR_KPARAM_INFO
	.align		4
.L_21:
        /*0008*/ 	.byte	0x04, 0x17
        /*000a*/ 	.short	(.L_23 - .L_22)
.L_22:
        /*000c*/ 	.word	0x00000000
        /*0010*/ 	.short	0x0000
        /*0012*/ 	.short	0x0070
        /*0014*/ 	.byte	0x00, 0xf0, 0x01, 0x10


	//----- nvinfo : EIATTR_SPARSE_MMA_MASK
	.align		4
.L_23:
        /*0018*/ 	.byte	0x03, 0x50
        /*001a*/ 	.short	0x0000


	//----- nvinfo : EIATTR_MAXREG_COUNT
	.align		4
        /*001c*/ 	.byte	0x03, 0x1b
        /*001e*/ 	.short	0x00a8


	//----- nvinfo : EIATTR_NUM_BARRIERS
	.align		4
        /*0020*/ 	.byte	0x02, 0x4c
        /*0022*/ 	.byte	0x01
	.zero		1


	//----- nvinfo : EIATTR_EXTERNS
	.align		4
        /*0024*/ 	.byte	0x04, 0x0f
        /*0026*/ 	.short	(.L_25 - .L_24)


	//   ....[0]....
	.align		4
.L_24:
        /*0028*/ 	.word	index@(__assertfail)


	//----- nvinfo : EIATTR_MERCURY_ISA_VERSION
	.align		4
.L_25:
        /*002c*/ 	.byte	0x03, 0x5f
        /*002e*/ 	.short	0x0101


	//----- nvinfo : EIATTR_INT_WARP_WIDE_INSTR_OFFSETS
	.align		4
        /*0030*/ 	.byte	0x04, 0x31
        /*0032*/ 	.short	(.L_27 - .L_26)


	//   ....[0]....
.L_26:
        /*0034*/ 	.word	0x000003b0


	//   ....[1]....
        /*0038*/ 	.word	0x000003e0


	//   ....[2]....
        /*003c*/ 	.word	0x000004c0


	//----- nvinfo : EIATTR_COOP_GROUP_MASK_REGIDS
	.align		4
.L_27:
        /*0040*/ 	.byte	0x04, 0x29
        /*0042*/ 	.short	(.L_29 - .L_28)


	//   ....[0]....
.L_28:
        /*0044*/ 	.word	0xffffffff


	//   ....[1]....
        /*0048*/ 	.word	0xffffffff


	//   ....[2]....
        /*004c*/ 	.word	0xffffffff


	//   ....[3]....
        /*0050*/ 	.word	0xffffffff


	//   ....[4]....
        /*0054*/ 	.word	0xffffffff


	//----- nvinfo : EIATTR_COOP_GROUP_INSTR_OFFSETS
	.align		4
.L_29:
        /*0058*/ 	.byte	0x04, 0x28
        /*005a*/ 	.short	(.L_31 - .L_30)


	//   ....[0]....
.L_30:
        /*005c*/ 	.word	0x00000060


	//   ....[1]....
        /*0060*/ 	.word	0x00000070


	//   ....[2]....
        /*0064*/ 	.word	0x00000130


	//   ....[3]....
        /*0068*/ 	.word	0x000002c0


	//   ....[4]....
        /*006c*/ 	.word	0x00000f70


	//----- nvinfo : EIATTR_REG_RECONFIG
	.align		4
.L_31:
        /*0070*/ 	.byte	0x01, 0x54
	.zero		2


	//----- nvinfo : EIATTR_SYSCALL_OFFSETS
	.align		4
        /*0074*/ 	.byte	0x04, 0x46
        /*0076*/ 	.short	(.L_33 - .L_32)


	//   ....[0]....
.L_32:
        /*0078*/ 	.word	0x00001130


	//----- nvinfo : EIATTR_MBARRIER_INSTR_OFFSETS
	.align		4
.L_33:
        /*007c*/ 	.byte	0x04, 0x39
        /*007e*/ 	.short	(.L_35 - .L_34)


	//   ....[0]....
.L_34:
        /*0080*/ 	.word	0x00000230
        /*0084*/ 	.word	0x000000ff
        /*0088*/ 	.word	0x00000000
        /*008c*/ 	.short	0x0100
        /*008e*/ 	.byte	0x08
	.zero		1


	//   ....[1]....
        /*0090*/ 	.word	0x00000240
        /*0094*/ 	.word	0x000000ff
        /*0098*/ 	.word	0x00000020
        /*009c*/ 	.short	0x0100
        /*009e*/ 	.byte	0x08
	.zero		1


	//   ....[2]....
        /*00a0*/ 	.word	0x00000250
        /*00a4*/ 	.word	0x000000ff
        /*00a8*/ 	.word	0x00000008
        /*00ac*/ 	.short	0x0100
        /*00ae*/ 	.byte	0x08
	.zero		1


	//   ....[3]....
        /*00b0*/ 	.word	0x00000260
        /*00b4*/ 	.word	0x000000ff
        /*00b8*/ 	.word	0x00000028
        /*00bc*/ 	.short	0x0100
        /*00be*/ 	.byte	0x08
	.zero		1


	//   ....[4]....
        /*00c0*/ 	.word	0x00000270
        /*00c4*/ 	.word	0x000000ff
        /*00c8*/ 	.word	0x00000010
        /*00cc*/ 	.short	0x0100
        /*00ce*/ 	.byte	0x08
	.zero		1


	//   ....[5]....
        /*00d0*/ 	.word	0x00000280
        /*00d4*/ 	.word	0x000000ff
        /*00d8*/ 	.word	0x00000030
        /*00dc*/ 	.short	0x0100
        /*00de*/ 	.byte	0x08
	.zero		1


	//   ....[6]....
        /*00e0*/ 	.word	0x00000290
        /*00e4*/ 	.word	0x000000ff
        /*00e8*/ 	.word	0x00000018
        /*00ec*/ 	.short	0x0100
        /*00ee*/ 	.byte	0x08
	.zero		1


	//   ....[7]....
        /*00f0*/ 	.word	0x000002a0
        /*00f4*/ 	.word	0x000000ff
        /*00f8*/ 	.word	0x00000038
        /*00fc*/ 	.short	0x0100
        /*00fe*/ 	.byte	0x08
	.zero		1


	//   ....[8]....
        /*0100*/ 	.word	0x00000530
        /*0104*/ 	.word	0x000000ff
        /*0108*/ 	.word	0x00000050
        /*010c*/ 	.short	0x0100
        /*010e*/ 	.byte	0x06
	.zero		1


	//   ....[9]....
        /*0110*/ 	.word	0x00000590
        /*0114*/ 	.word	0x000000ff
        /*0118*/ 	.word	0x00000058
        /*011c*/ 	.short	0x0100
        /*011e*/ 	.byte	0x06
	.zero		1


	//   ....[10]....
        /*0120*/ 	.word	0x000011b0
        /*0124*/ 	.word	0x00000003
        /*0128*/ 	.word	0x00000000
        /*012c*/ 	.short	0x010a
        /*012e*/ 	.byte	0x3f
	.zero		1


	//   ....[11]....
        /*0130*/ 	.word	0x000011f0
        /*0134*/ 	.word	0x00000003
        /*0138*/ 	.word	0x00000000
        /*013c*/ 	.short	0x010a
        /*013e*/ 	.byte	0x3f
	.zero		1


	//   ....[12]....
        /*0140*/ 	.word	0x000016d0
        /*0144*/ 	.word	0x000000ff
        /*0148*/ 	.word	0x00000000
        /*014c*/ 	.short	0x010a
        /*014e*/ 	.byte	0x08
	.zero		1


	//   ....[13]....
        /*0150*/ 	.word	0x00001710
        /*0154*/ 	.word	0x000000ff
        /*0158*/ 	.word	0x00000000
        /*015c*/ 	.short	0x010a
        /*015e*/ 	.byte	0x08
	.zero		1


	//   ....[14]....
        /*0160*/ 	.word	0x00001ab0
        /*0164*/ 	.word	0x000000ff
        /*0168*/ 	.word	0x00000000
        /*016c*/ 	.short	0x0101
        /*016e*/ 	.byte	0x08
	.zero		1


	//   ....[15]....
        /*0170*/ 	.word	0x00001c90
        /*0174*/ 	.word	0x000000ff
        /*0178*/ 	.word	0x00000000
        /*017c*/ 	.short	0x0101
        /*017e*/ 	.byte	0x04
	.zero		1


	//   ....[16]....
        /*0180*/ 	.word	0x0000b550
        /*0184*/ 	.word	0x0000000c
        /*0188*/ 	.word	0x00000020
        /*018c*/ 	.short	0x010a
        /*018e*/ 	.byte	0x3f
	.zero		1


	//   ....[17]....
        /*0190*/ 	.word	0x0000b910
        /*0194*/ 	.word	0x00000005
        /*0198*/ 	.word	0x00000058
        /*019c*/ 	.short	0x0101
        /*019e*/ 	.byte	0x3f
	.zero		1


	//   ....[18]....
        /*01a0*/ 	.word	0x0000c010
        /*01a4*/ 	.word	0x00000007
        /*01a8*/ 	.word	0x00000000
        /*01ac*/ 	.short	0x010a
        /*01ae*/ 	.byte	0x3f
	.zero		1


	//   ....[19]....
        /*01b0*/ 	.word	0x0000c090
        /*01b4*/ 	.word	0x00000006
        /*01b8*/ 	.word	0x00000000
        /*01bc*/ 	.short	0x010a
        /*01be*/ 	.byte	0x3f
	.zero		1


	//   ....[20]....
        /*01c0*/ 	.word	0x0000c120
        /*01c4*/ 	.word	0x00000007
        /*01c8*/ 	.word	0x00000000
        /*01cc*/ 	.short	0x010a
        /*01ce*/ 	.byte	0x3f
	.zero		1


	//   ....[21]....
        /*01d0*/ 	.word	0x0000c1b0
        /*01d4*/ 	.word	0x00000005
        /*01d8*/ 	.word	0x00000000
        /*01dc*/ 	.short	0x010a
        /*01de*/ 	.byte	0x3f
	.zero		1


	//   ....[22]....
        /*01e0*/ 	.word	0x0000c210
        /*01e4*/ 	.word	0x00000003
        /*01e8*/ 	.word	0x00000000
        /*01ec*/ 	.short	0x010a
        /*01ee*/ 	.byte	0x3f
	.zero		1


	//   ....[23]....
        /*01f0*/ 	.word	0x0000c270
        /*01f4*/ 	.word	0x00000004
        /*01f8*/ 	.word	0x00000000
        /*01fc*/ 	.short	0x010a
        /*01fe*/ 	.byte	0x3f
	.zero		1


	//   ....[24]....
        /*0200*/ 	.word	0x0000c340
        /*0204*/ 	.word	0x0000000c
        /*0208*/ 	.word	0x00000020
        /*020c*/ 	.short	0x010a
        /*020e*/ 	.byte	0x3f
	.zero		1


	//   ....[25]....
        /*0210*/ 	.word	0x0000c410
        /*0214*/ 	.word	0x00000007
        /*0218*/ 	.word	0x00000000
        /*021c*/ 	.short	0x010a
        /*021e*/ 	.byte	0x3f
	.zero		1


	//   ....[26]....
        /*0220*/ 	.word	0x0000c460
        /*0224*/ 	.word	0x00000006
        /*0228*/ 	.word	0x00000000
        /*022c*/ 	.short	0x010a
        /*022e*/ 	.byte	0x3f
	.zero		1


	//   ....[27]....
        /*0230*/ 	.word	0x0000c4b0
        /*0234*/ 	.word	0x00000007
        /*0238*/ 	.word	0x00000000
        /*023c*/ 	.short	0x010a
        /*023e*/ 	.byte	0x3f
	.zero		1


	//----- nvinfo : EIATTR_NUM_MBARRIERS
	.align		4
.L_35:
        /*0240*/ 	.byte	0x03, 0x38
        /*0242*/ 	.short	0x000a


	//----- nvinfo : EIATTR_EXIT_INSTR_OFFSETS
	.align		4
        /*0244*/ 	.byte	0x04, 0x1c
        /*0246*/ 	.short	(.L_37 - .L_36)


	//   ....[0]....
.L_36:
        /*0248*/ 	.word	0x000005e0


	//   ....[1]....
        /*024c*/ 	.word	0x00000ea0


	//   ....[2]....
        /*0250*/ 	.word	0x0000abc0


	//   ....[3]....
        /*0254*/ 	.word	0x0000b1f0


	//   ....[4]....
        /*0258*/ 	.word	0x0000c200


	//----- nvinfo : EIATTR_MAX_THREADS
	.align		4
.L_37:
        /*025c*/ 	.byte	0x04, 0x05
        /*025e*/ 	.short	(.L_39 - .L_38)
.L_38:
        /*0260*/ 	.word	0x00000180
        /*0264*/ 	.word	0x00000001
        /*0268*/ 	.word	0x00000001


	//----- nvinfo : EIATTR_CRS_STACK_SIZE
	.align		4
.L_39:
        /*026c*/ 	.byte	0x04, 0x1e
        /*026e*/ 	.short	(.L_41 - .L_40)
.L_40:
        /*0270*/ 	.word	0x00000000


	//----- nvinfo : EIATTR_CBANK_PARAM_SIZE
	.align		4
.L_41:
        /*0274*/ 	.byte	0x03, 0x19
        /*0276*/ 	.short	0x0470


	//----- nvinfo : EIATTR_PARAM_CBANK
	.align		4
        /*0278*/ 	.byte	0x04, 0x0a
        /*027a*/ 	.short	(.L_43 - .L_42)
	.align		4
.L_42:
        /*027c*/ 	.word	index@(.nv.constant0._ZN7cutlass13device_kernelINS_4gemm6kernel13GemmUniversalIN4cute5tupleIJiiiiEEENS1_10collective13CollectiveMmaINS1_34MainloopSm90TmaGmmaWarpSpecializedILi4ENS5_IJNS4_1CILi1EEESB_SB_EEENS1_35KernelTmaWarpSpecializedCooperativeEEENS5_IJNSA_ILi256EEENSA_ILi128EEENSA_ILi64EEEEEENS_10bfloat16_tENS5_IJlSB_lEEESJ_SK_NS4_8TiledMMAINS4_8MMA_AtomIJNS4_4SM904GMMA28MMA_64x128x16_F32BF16BF16_SSILNSO_5MajorE0ELSQ_0ELNSO_7ScaleInE1ELSR_1EEEEEENS4_6LayoutINS5_IJNSA_ILi2EEESB_SB_EEENS5_IJSB_NSA_ILi0EEESX_EEEEENS5_IJNS4_10UnderscoreES10_S10_EEEEENS4_13SM90_TMA_LOADENS4_14ComposedLayoutINS4_7SwizzleILi3ELi4ELi3EEENS4_18smem_ptr_flag_bitsILi16EEENSU_INS5_IJNSA_ILi8EEESH_EEENS5_IJSH_SB_EEEEEEEvNS4_8identityES13_S1D_vS1E_EENS_8epilogue10collective6detail29Sm90TmaWarpSpecializedAdapterINS1H_15DefaultEpilogueISJ_SK_SK_NS1G_6thread17LinearCombinationISJ_Li1EffLNS1L_9ScaleType4KindE0ELNS_15FloatRoundStyleE2ESJ_EENS1_15EpilogueDefaultEEEEEvvEEEEvNT_6ParamsE)
        /*0280*/ 	.short	0x0210
        /*0282*/ 	.short	0x0470


	//----- nvinfo : EIATTR_SW_WAR
	.align		4
.L_43:
        /*0284*/ 	.byte	0x04, 0x36
        /*0286*/ 	.short	(.L_45 - .L_44)
.L_44:
        /*0288*/ 	.word	0x00000008
.L_45:


//--------------------- .nv.callgraph             --------------------------
	.section	.nv.callgraph,"",@"SHT_CUDA_CALLGRAPH"
	.align	4
	.sectionentsize	8
	.align		4
        /*0000*/ 	.word	0x00000000
	.align		4
        /*0004*/ 	.word	0xffffffff
	.align		4
        /*0008*/ 	.word	index@(_ZN7cutlass13device_kernelINS_4gemm6kernel13GemmUniversalIN4cute5tupleIJiiiiEEENS1_10collective13CollectiveMmaINS1_34MainloopSm90TmaGmmaWarpSpecializedILi4ENS5_IJNS4_1CILi1EEESB_SB_EEENS1_35KernelTmaWarpSpecializedCooperativeEEENS5_IJNSA_ILi256EEENSA_ILi128EEENSA_ILi64EEEEEENS_10bfloat16_tENS5_IJlSB_lEEESJ_SK_NS4_8TiledMMAINS4_8MMA_AtomIJNS4_4SM904GMMA28MMA_64x128x16_F32BF16BF16_SSILNSO_5MajorE0ELSQ_0ELNSO_7ScaleInE1ELSR_1EEEEEENS4_6LayoutINS5_IJNSA_ILi2EEESB_SB_EEENS5_IJSB_NSA_ILi0EEESX_EEEEENS5_IJNS4_10UnderscoreES10_S10_EEEEENS4_13SM90_TMA_LOADENS4_14ComposedLayoutINS4_7SwizzleILi3ELi4ELi3EEENS4_18smem_ptr_flag_bitsILi16EEENSU_INS5_IJNSA_ILi8EEESH_EEENS5_IJSH_SB_EEEEEEEvNS4_8identityES13_S1D_vS1E_EENS_8epilogue10collective6detail29Sm90TmaWarpSpecializedAdapterINS1H_15DefaultEpilogueISJ_SK_SK_NS1G_6thread17LinearCombinationISJ_Li1EffLNS1L_9ScaleType4KindE0ELNS_15FloatRoundStyleE2ESJ_EENS1_15EpilogueDefaultEEEEEvvEEEEvNT_6ParamsE)
	.align		4
        /*000c*/ 	.word	index@(__assertfail)
	.align		4
        /*0010*/ 	.word	0x00000000
	.align		4
        /*0014*/ 	.word	0xfffffffe
	.align		4
        /*0018*/ 	.word	0x00000000
	.align		4
        /*001c*/ 	.word	0xfffffffd
	.align		4
        /*0020*/ 	.word	0x00000000
	.align		4
        /*0024*/ 	.word	0xfffffffc


//--------------------- .nv.constant4             --------------------------
	.section	.nv.constant4,"a",@progbits
	.align	8
	.align		8
.nv.constant4:
        /*0000*/ 	.dword	__assertfail
	.align		8
        /*0008*/ 	.dword	__unnamed_1
	.align		8
        /*0010*/ 	.dword	_ZN40_INTERNAL_ec715980_4_k_cu_58d3e136_170594cuda3std3__45__cpo5beginE
	.align		8
        /*0018*/ 	.dword	_ZN40_INTERNAL_ec715980_4_k_cu_58d3e136_170594cuda3std3__45__cpo3endE
	.align		8
        /*0020*/ 	.dword	_ZN40_INTERNAL_ec715980_4_k_cu_58d3e136_170594cuda3std3__45__cpo6cbeginE
	.align		8
        /*0028*/ 	.dword	_ZN40_INTERNAL_ec715980_4_k_cu_58d3e136_170594cuda3std3__45__cpo4cendE
	.align		8
        /*0030*/ 	.dword	_ZN40_INTERNAL_ec715980_4_k_cu_58d3e136_170594cuda3std3__442_GLOBAL__N__ec715980_4_k_cu_58d3e136_170596ignoreE
	.align		8
        /*0038*/ 	.dword	_ZN40_INTERNAL_ec715980_4_k_cu_58d3e136_170594cuda3std3__419piecewise_constructE
	.align		8
        /*0040*/ 	.dword	_ZN40_INTERNAL_ec715980_4_k_cu_58d3e136_170594cuda3std3__48in_placeE
	.align		8
        /*0048*/ 	.dword	_ZN40_INTERNAL_ec715980_4_k_cu_58d3e136_170594cuda3std6ranges3__45__cpo4swapE
	.align		8
        /*0050*/ 	.dword	_ZN40_INTERNAL_ec715980_4_k_cu_58d3e136_170594cuda3std6ranges3__45__cpo9iter_moveE
	.align		8
        /*0058*/ 	.dword	_ZN40_INTERNAL_ec715980_4_k_cu_58d3e136_170594cute7productE
	.align		8
        /*0060*/ 	.dword	_ZN40_INTERNAL_ec715980_4_k_cu_58d3e136_170594cute1_E
	.align		8
        /*0068*/ 	.dword	$str$22
	.align		8
        /*0070*/ 	.dword	$str$23


//--------------------- .text._ZN7cutlass13device_kernelINS_4gemm6kernel13GemmUniversalIN4cute5tupleIJiiiiEEENS1_10collective13CollectiveMmaINS1_34MainloopSm90TmaGmmaWarpSpecializedILi4ENS5_IJNS4_1CILi1EEESB_SB_EEENS1_35KernelTmaWarpSpecializedCooperativeEEENS5_IJNSA_ILi256EEENSA_ILi128EEENSA_ILi64EEEEEENS_10bfloat16_tENS5_IJlSB_lEEESJ_SK_NS4_8TiledMMAINS4_8MMA_AtomIJNS4_4SM904GMMA28MMA_64x128x16_F32BF16BF16_SSILNSO_5MajorE0ELSQ_0ELNSO_7ScaleInE1ELSR_1EEEEEENS4_6LayoutINS5_IJNSA_ILi2EEESB_SB_EEENS5_IJSB_NSA_ILi0EEESX_EEEEENS5_IJNS4_10UnderscoreES10_S10_EEEEENS4_13SM90_TMA_LOADENS4_14ComposedLayoutINS4_7SwizzleILi3ELi4ELi3EEENS4_18smem_ptr_flag_bitsILi16EEENSU_INS5_IJNSA_ILi8EEESH_EEENS5_IJSH_SB_EEEEEEEvNS4_8identityES13_S1D_vS1E_EENS_8epilogue10collective6detail29Sm90TmaWarpSpecializedAdapterINS1H_15DefaultEpilogueISJ_SK_SK_NS1G_6thread17LinearCombinationISJ_Li1EffLNS1L_9ScaleType4KindE0ELNS_15FloatRoundStyleE2ESJ_EENS1_15EpilogueDefaultEEEEEvvEEEEvNT_6ParamsE --------------------------
	.section	.text._ZN7cutlass13device_kernelINS_4gemm6kernel13GemmUniversalIN4cute5tupleIJiiiiEEENS1_10collective13CollectiveMmaINS1_34MainloopSm90TmaGmmaWarpSpecializedILi4ENS5_IJNS4_1CILi1EEESB_SB_EEENS1_35KernelTmaWarpSpecializedCooperativeEEENS5_IJNSA_ILi256EEENSA_ILi128EEENSA_ILi64EEEEEENS_10bfloat16_tENS5_IJlSB_lEEESJ_SK_NS4_8TiledMMAINS4_8MMA_AtomIJNS4_4SM904GMMA28MMA_64x128x16_F32BF16BF16_SSILNSO_5MajorE0ELSQ_0ELNSO_7ScaleInE1ELSR_1EEEEEENS4_6LayoutINS5_IJNSA_ILi2EEESB_SB_EEENS5_IJSB_NSA_ILi0EEESX_EEEEENS5_IJNS4_10UnderscoreES10_S10_EEEEENS4_13SM90_TMA_LOADENS4_14ComposedLayoutINS4_7SwizzleILi3ELi4ELi3EEENS4_18smem_ptr_flag_bitsILi16EEENSU_INS5_IJNSA_ILi8EEESH_EEENS5_IJSH_SB_EEEEEEEvNS4_8identityES13_S1D_vS1E_EENS_8epilogue10collective6detail29Sm90TmaWarpSpecializedAdapterINS1H_15DefaultEpilogueISJ_SK_SK_NS1G_6thread17LinearCombinationISJ_Li1EffLNS1L_9ScaleType4KindE0ELNS_15FloatRoundStyleE2ESJ_EENS1_15EpilogueDefaultEEEEEvvEEEEvNT_6ParamsE,"ax",@progbits
	.align	128
.text._ZN7cutlass13device_kernelINS_4gemm6kernel13GemmUniversalIN4cute5tupleIJiiiiEEENS1_10collective13CollectiveMmaINS1_34MainloopSm90TmaGmmaWarpSpecializedILi4ENS5_IJNS4_1CILi1EEESB_SB_EEENS1_35KernelTmaWarpSpecializedCooperativeEEENS5_IJNSA_ILi256EEENSA_ILi128EEENSA_ILi64EEEEEENS_10bfloat16_tENS5_IJlSB_lEEESJ_SK_NS4_8TiledMMAINS4_8MMA_AtomIJNS4_4SM904GMMA28MMA_64x128x16_F32BF16BF16_SSILNSO_5MajorE0ELSQ_0ELNSO_7ScaleInE1ELSR_1EEEEEENS4_6LayoutINS5_IJNSA_ILi2EEESB_SB_EEENS5_IJSB_NSA_ILi0EEESX_EEEEENS5_IJNS4_10UnderscoreES10_S10_EEEEENS4_13SM90_TMA_LOADENS4_14ComposedLayoutINS4_7SwizzleILi3ELi4ELi3EEENS4_18smem_ptr_flag_bitsILi16EEENSU_INS5_IJNSA_ILi8EEESH_EEENS5_IJSH_SB_EEEEEEEvNS4_8identityES13_S1D_vS1E_EENS_8epilogue10collective6detail29Sm90TmaWarpSpecializedAdapterINS1H_15DefaultEpilogueISJ_SK_SK_NS1G_6thread17LinearCombinationISJ_Li1EffLNS1L_9ScaleType4KindE0ELNS_15FloatRoundStyleE2ESJ_EENS1_15EpilogueDefaultEEEEEvvEEEEvNT_6ParamsE:
        .type           _ZN7cutlass13device_kernelINS_4gemm6kernel13GemmUniversalIN4cute5tupleIJiiiiEEENS1_10collective13CollectiveMmaINS1_34MainloopSm90TmaGmmaWarpSpecializedILi4ENS5_IJNS4_1CILi1EEESB_SB_EEENS1_35KernelTmaWarpSpecializedCooperativeEEENS5_IJNSA_ILi256EEENSA_ILi128EEENSA_ILi64EEEEEENS_10bfloat16_tENS5_IJlSB_lEEESJ_SK_NS4_8TiledMMAINS4_8MMA_AtomIJNS4_4SM904GMMA28MMA_64x128x16_F32BF16BF16_SSILNSO_5MajorE0ELSQ_0ELNSO_7ScaleInE1ELSR_1EEEEEENS4_6LayoutINS5_IJNSA_ILi2EEESB_SB_EEENS5_IJSB_NSA_ILi0EEESX_EEEEENS5_IJNS4_10UnderscoreES10_S10_EEEEENS4_13SM90_TMA_LOADENS4_14ComposedLayoutINS4_7SwizzleILi3ELi4ELi3EEENS4_18smem_ptr_flag_bitsILi16EEENSU_INS5_IJNSA_ILi8EEESH_EEENS5_IJSH_SB_EEEEEEEvNS4_8identityES13_S1D_vS1E_EENS_8epilogue10collective6detail29Sm90TmaWarpSpecializedAdapterINS1H_15DefaultEpilogueISJ_SK_SK_NS1G_6thread17LinearCombinationISJ_Li1EffLNS1L_9ScaleType4KindE0ELNS_15FloatRoundStyleE2ESJ_EENS1_15EpilogueDefaultEEEEEvvEEEEvNT_6ParamsE,@function
        .size           _ZN7cutlass13device_kernelINS_4gemm6kernel13GemmUniversalIN4cute5tupleIJiiiiEEENS1_10collective13CollectiveMmaINS1_34MainloopSm90TmaGmmaWarpSpecializedILi4ENS5_IJNS4_1CILi1EEESB_SB_EEENS1_35KernelTmaWarpSpecializedCooperativeEEENS5_IJNSA_ILi256EEENSA_ILi128EEENSA_ILi64EEEEEENS_10bfloat16_tENS5_IJlSB_lEEESJ_SK_NS4_8TiledMMAINS4_8MMA_AtomIJNS4_4SM904GMMA28MMA_64x128x16_F32BF16BF16_SSILNSO_5MajorE0ELSQ_0ELNSO_7ScaleInE1ELSR_1EEEEEENS4_6LayoutINS5_IJNSA_ILi2EEESB_SB_EEENS5_IJSB_NSA_ILi0EEESX_EEEEENS5_IJNS4_10UnderscoreES10_S10_EEEEENS4_13SM90_TMA_LOADENS4_14ComposedLayoutINS4_7SwizzleILi3ELi4ELi3EEENS4_18smem_ptr_flag_bitsILi16EEENSU_INS5_IJNSA_ILi8EEESH_EEENS5_IJSH_SB_EEEEEEEvNS4_8identityES13_S1D_vS1E_EENS_8epilogue10collective6detail29Sm90TmaWarpSpecializedAdapterINS1H_15DefaultEpilogueISJ_SK_SK_NS1G_6thread17LinearCombinationISJ_Li1EffLNS1L_9ScaleType4KindE0ELNS_15FloatRoundStyleE2ESJ_EENS1_15EpilogueDefaultEEEEEvvEEEEvNT_6ParamsE,(.L_x_320 - _ZN7cutlass13device_kernelINS_4gemm6kernel13GemmUniversalIN4cute5tupleIJiiiiEEENS1_10collective13CollectiveMmaINS1_34MainloopSm90TmaGmmaWarpSpecializedILi4ENS5_IJNS4_1CILi1EEESB_SB_EEENS1_35KernelTmaWarpSpecializedCooperativeEEENS5_IJNSA_ILi256EEENSA_ILi128EEENSA_ILi64EEEEEENS_10bfloat16_tENS5_IJlSB_lEEESJ_SK_NS4_8TiledMMAINS4_8MMA_AtomIJNS4_4SM904GMMA28MMA_64x128x16_F32BF16BF16_SSILNSO_5MajorE0ELSQ_0ELNSO_7ScaleInE1ELSR_1EEEEEENS4_6LayoutINS5_IJNSA_ILi2EEESB_SB_EEENS5_IJSB_NSA_ILi0EEESX_EEEEENS5_IJNS4_10UnderscoreES10_S10_EEEEENS4_13SM90_TMA_LOADENS4_14ComposedLayoutINS4_7SwizzleILi3ELi4ELi3EEENS4_18smem_ptr_flag_bitsILi16EEENSU_INS5_IJNSA_ILi8EEESH_EEENS5_IJSH_SB_EEEEEEEvNS4_8identityES13_S1D_vS1E_EENS_8epilogue10collective6detail29Sm90TmaWarpSpecializedAdapterINS1H_15DefaultEpilogueISJ_SK_SK_NS1G_6thread17LinearCombinationISJ_Li1EffLNS1L_9ScaleType4KindE0ELNS_15FloatRoundStyleE2ESJ_EENS1_15EpilogueDefaultEEEEEvvEEEEvNT_6ParamsE)
        .other          _ZN7cutlass13device_kernelINS_4gemm6kernel13GemmUniversalIN4cute5tupleIJiiiiEEENS1_10collective13CollectiveMmaINS1_34MainloopSm90TmaGmmaWarpSpecializedILi4ENS5_IJNS4_1CILi1EEESB_SB_EEENS1_35KernelTmaWarpSpecializedCooperativeEEENS5_IJNSA_ILi256EEENSA_ILi128EEENSA_ILi64EEEEEENS_10bfloat16_tENS5_IJlSB_lEEESJ_SK_NS4_8TiledMMAINS4_8MMA_AtomIJNS4_4SM904GMMA28MMA_64x128x16_F32BF16BF16_SSILNSO_5MajorE0ELSQ_0ELNSO_7ScaleInE1ELSR_1EEEEEENS4_6LayoutINS5_IJNSA_ILi2EEESB_SB_EEENS5_IJSB_NSA_ILi0EEESX_EEEEENS5_IJNS4_10UnderscoreES10_S10_EEEEENS4_13SM90_TMA_LOADENS4_14ComposedLayoutINS4_7SwizzleILi3ELi4ELi3EEENS4_18smem_ptr_flag_bitsILi16EEENSU_INS5_IJNSA_ILi8EEESH_EEENS5_IJSH_SB_EEEEEEEvNS4_8identityES13_S1D_vS1E_EENS_8epilogue10collective6detail29Sm90TmaWarpSpecializedAdapterINS1H_15DefaultEpilogueISJ_SK_SK_NS1G_6thread17LinearCombinationISJ_Li1EffLNS1L_9ScaleType4KindE0ELNS_15FloatRoundStyleE2ESJ_EENS1_15EpilogueDefaultEEEEEvvEEEEvNT_6ParamsE,@"STO_CUDA_ENTRY STV_DEFAULT"
_ZN7cutlass13device_kernelINS_4gemm6kernel13GemmUniversalIN4cute5tupleIJiiiiEEENS1_10collective13CollectiveMmaINS1_34MainloopSm90TmaGmmaWarpSpecializedILi4ENS5_IJNS4_1CILi1EEESB_SB_EEENS1_35KernelTmaWarpSpecializedCooperativeEEENS5_IJNSA_ILi256EEENSA_ILi128EEENSA_ILi64EEEEEENS_10bfloat16_tENS5_IJlSB_lEEESJ_SK_NS4_8TiledMMAINS4_8MMA_AtomIJNS4_4SM904GMMA28MMA_64x128x16_F32BF16BF16_SSILNSO_5MajorE0ELSQ_0ELNSO_7ScaleInE1ELSR_1EEEEEENS4_6LayoutINS5_IJNSA_ILi2EEESB_SB_EEENS5_IJSB_NSA_ILi0EEESX_EEEEENS5_IJNS4_10UnderscoreES10_S10_EEEEENS4_13SM90_TMA_LOADENS4_14ComposedLayoutINS4_7SwizzleILi3ELi4ELi3EEENS4_18smem_ptr_flag_bitsILi16EEENSU_INS5_IJNSA_ILi8EEESH_EEENS5_IJSH_SB_EEEEEEEvNS4_8identityES13_S1D_vS1E_EENS_8epilogue10collective6detail29Sm90TmaWarpSpecializedAdapterINS1H_15DefaultEpilogueISJ_SK_SK_NS1G_6thread17LinearCombinationISJ_Li1EffLNS1L_9ScaleType4KindE0ELNS_15FloatRoundStyleE2ESJ_EENS1_15EpilogueDefaultEEEEEvvEEEEvNT_6ParamsE:
[----:B------:R-:W0:Y:S01]  /*0000*/  LDC R1, c[0x0][0x28] ;  /* 0x00000a00ff017b82 */ /* 0x000e220000000800 */
[----:B------:R-:W1:Y:S01]  /*0010*/  S2R R18, SR_TID.X ;  /* 0x0000000000127919 */ /* 0x000e620000002100 */
[----:B------:R-:W-:Y:S01]  /*0020*/  ELECT P0, URZ, PT ;  /* 0x00000000003f782f */ /* 0x000fe20003800000 */
[----:B------:R-:W-:Y:S01]  /*0030*/  BSSY B0, `(.L_x_0) ;  /* 0x000000f000007945 */ /* 0x000fe20003800000 */
[--C-:B-1----:R-:W-:Y:S02]  /*0040*/  SHF.R.U32.HI R0, RZ, 0x5, R18.reuse ;  /* 0x00000005ff007819 */ /* 0x102fe40000011612 */
[----:B------:R-:W-:-:S03]  /*0050*/  SHF.R.U32.HI R22, RZ, 0x7, R18 ;  /* 0x00000007ff167819 */ /* 0x000fc60000011612 */
[----:B------:R-:W1:Y:S04]  /*0060*/  SHFL.IDX PT, R5, R0, RZ, 0x1f ;  /* 0x00001fff00057589 */ /* 0x000e6800000e0000 */
[----:B------:R2:W3:Y:S01]  /*0070*/  SHFL.IDX PT, R8, R22, RZ, 0x1f ;  /* 0x00001fff16087589 */ /* 0x0004e200000e0000 */
[----:B-1----:R-:W-:-:S13]  /*0080*/  ISETP.NE.OR P0, PT, R5, RZ, !P0 ;  /* 0x000000ff0500720c */ /* 0x002fda0004705670 */
[----:B0-23--:R-:W-:Y:S05]  /*0090*/  @P0 BRA `(.L_x_1) ;  /* 0x0000000000200947 */ /* 0x00dfea0003800000 */
[----:B------:R-:W-:Y:S02]  /*00a0*/  ULDC.64 UR4, c[0x0][0x198] ;  /* 0x0000660000047ab9 */ /* 0x000fe40000000a00 */
[----:B------:R-:W-:Y:S02]  /*00b0*/  UIADD3 UR6, UP0, UR4, 0xf0, URZ ;  /* 0x000000f004067890 */ /* 0x000fe4000ff1e03f */
[----:B------:R-:W-:Y:S02]  /*00c0*/  UIADD3 UR4, UP1, UR4, 0x1f0, URZ ;  /* 0x000001f004047890 */ /* 0x000fe4000ff3e03f */
[----:B------:R-:W-:Y:S02]  /*00d0*/  UIADD3.X UR7, URZ, UR5, URZ, UP0, !UPT ;  /* 0x000000053f077290 */ /* 0x000fe400087fe43f */
[----:B------:R-:W-:-:S07]  /*00e0*/  UIADD3.X UR5, URZ, UR5, URZ, UP1, !UPT ;  /* 0x000000053f057290 */ /* 0x000fce0008ffe43f */
[----:B------:R0:W-:Y:S02]  /*00f0*/  UTMACCTL.PF [UR6] ;  /* 0x00000000060079b9 */ /* 0x0001e40008040000 */
[----:B------:R0:W-:Y:S02]  /*0100*/  UTMACCTL.PF [UR4] ;  /* 0x00000000040079b9 */ /* 0x0001e40008040000 */
[----:B0-----:R-:W-:Y:S01]  /*0110*/  NOP ;  /* 0x0000000000007918 */ /* 0x001fe20000000000 */
.L_x_1:
[----:B------:R-:W-:Y:S05]  /*0120*/  BSYNC B0 ;  /* 0x0000000000007941 */ /* 0x000fea0003800000 */
.L_x_0:
[----:B------:R-:W0:Y:S02]  /*0130*/  SHFL.IDX PT, R2, R0, RZ, 0x1f ;  /* 0x00001fff00027589 */ /* 0x000e2400000e0000 */
[----:B0-----:R-:W-:-:S13]  /*0140*/  ISETP.NE.AND P0, PT, R2, RZ, PT ;  /* 0x000000ff0200720c */ /* 0x001fda0003f05270 */
[----:B------:R-:W-:Y:S05]  /*0150*/  @P0 BRA `(.L_x_2) ;  /* 0x0000000000580947 */ /* 0x000fea0003800000 */
[----:B------:R-:W0:Y:S01]  /*0160*/  S2UR UR8, SR_CgaCtaId ;  /* 0x00000000000879c3 */ /* 0x000e220000008800 */
[----:B------:R-:W-:Y:S01]  /*0170*/  UMOV UR4, 0x400 ;  /* 0x0000040000047882 */ /* 0x000fe20000000000 */
[----:B------:R-:W-:Y:S01]  /*0180*/  UMOV UR5, 0x1 ;  /* 0x0000000100057882 */ /* 0x000fe20000000000 */
[----:B------:R-:W-:Y:S01]  /*0190*/  UMOV UR6, 0x100 ;  /* 0x0000010000067882 */ /* 0x000fe20000000000 */
[----:B------:R-:W-:Y:S01]  /*01a0*/  ELECT P0, URZ, PT ;  /* 0x00000000003f782f */ /* 0x000fe20003800000 */
[----:B------:R-:W-:-:S04]  /*01b0*/  UIADD3 UR6, -UR6, 0x100000, URZ ;  /* 0x0010000006067890 */ /* 0x000fc8000fffe13f */
[----:B------:R-:W-:Y:S02]  /*01c0*/  USHF.L.U32 UR7, UR6, 0xb, URZ ;  /* 0x0000000b06077899 */ /* 0x000fe4000800063f */
[----:B------:R-:W-:Y:S02]  /*01d0*/  USHF.L.U32 UR6, UR6, 0x1, URZ ;  /* 0x0000000106067899 */ /* 0x000fe4000800063f */
[----:B0-----:R-:W-:Y:S02]  /*01e0*/  ULEA UR8, UR8, UR4, 0x18 ;  /* 0x0000000408087291 */ /* 0x001fe4000f8ec03f */
[----:B------:R-:W-:-:S04]  /*01f0*/  UIADD3 UR4, -UR5, 0x100000, URZ ;  /* 0x0010000005047890 */ /* 0x000fc8000fffe13f */
[----:B------:R-:W-:Y:S02]  /*0200*/  USHF.L.U32 UR5, UR4, 0xb, URZ ;  /* 0x0000000b04057899 */ /* 0x000fe4000800063f */
[----:B------:R-:W-:Y:S01]  /*0210*/  USHF.L.U32 UR4, UR4, 0x1, URZ ;  /* 0x0000000104047899 */ /* 0x000fe2000800063f */
[----:B------:R-:W0:Y:S11]  /*0220*/  FENCE.VIEW.ASYNC.S ;  /* 0x00000000000073c6 */ /* 0x000e360000000000 */
[----:B0-----:R0:W1:Y:S01]  /*0230*/  SYNCS.EXCH.64 URZ, [UR8], UR4 ;  /* 0x00000004083f75b2 */ /* 0x0010620008000100 */
[----:B------:R0:W2:Y:S01]  /*0240*/  SYNCS.EXCH.64 URZ, [UR8+0x20], UR6 ;  /* 0x00002006083f75b2 */ /* 0x0000a20008000100 */
[----:B------:R0:W3:Y:S01]  /*0250*/  SYNCS.EXCH.64 URZ, [UR8+0x8], UR4 ;  /* 0x00000804083f75b2 */ /* 0x0000e20008000100 */
[----:B------:R0:W4:Y:S01]  /*0260*/  SYNCS.EXCH.64 URZ, [UR8+0x28], UR6 ;  /* 0x00002806083f75b2 */ /* 0x0001220008000100 */
[----:B------:R0:W0:Y:S01]  /*0270*/  SYNCS.EXCH.64 URZ, [UR8+0x10], UR4 ;  /* 0x00001004083f75b2 */ /* 0x0000220008000100 */
[----:B------:R0:W0:Y:S01]  /*0280*/  SYNCS.EXCH.64 URZ, [UR8+0x30], UR6 ;  /* 0x00003006083f75b2 */ /* 0x0000220008000100 */
[----:B------:R0:W0:Y:S01]  /*0290*/  SYNCS.EXCH.64 URZ, [UR8+0x18], UR4 ;  /* 0x00001804083f75b2 */ /* 0x0000220008000100 */
[----:B------:R0:W0:Y:S01]  /*02a0*/  SYNCS.EXCH.64 URZ, [UR8+0x38], UR6 ;  /* 0x00003806083f75b2 */ /* 0x0000220008000100 */
[----:B------:R-:W-:Y:S01]  /*02b0*/  NOP ;  /* 0x0000000000007918 */ /* 0x000fe20000000000 */
.L_x_2:
[----:B------:R-:W5:Y:S01]  /*02c0*/  SHFL.IDX PT, R0, R0, RZ, 0x1f ;  /* 0x00001fff00007589 */ /* 0x000f6200000e0000 */
[----:B------:R-:W-:Y:S01]  /*02d0*/  ELECT P0, URZ, PT ;  /* 0x00000000003f782f */ /* 0x000fe20003800000 */
[----:B------:R-:W1:Y:S01]  /*02e0*/  LDC R2, c[0x0][0x65c] ;  /* 0x00019700ff027b82 */ /* 0x000e620000000800 */
[----:B------:R-:W-:Y:S01]  /*02f0*/  SHF.R.S32.HI R6, RZ, 0x1f, R5 ;  /* 0x0000001fff067819 */ /* 0x000fe20000011405 */
[----:B------:R-:W2:Y:S01]  /*0300*/  S2R R3, SR_CTAID.Y ;  /* 0x0000000000037919 */ /* 0x000ea20000002600 */
[----:B0-----:R-:W-:Y:S01]  /*0310*/  UMOV UR4, 0x20 ;  /* 0x0000002000047882 */ /* 0x001fe20000000000 */
[----:B------:R-:W-:Y:S01]  /*0320*/  ISETP.NE.AND P2, PT, R8, RZ, PT ;  /* 0x000000ff0800720c */ /* 0x000fe20003f45270 */
[----:B------:R-:W-:Y:S01]  /*0330*/  NOP ;  /* 0x0000000000007918 */ /* 0x000fe20000000000 */
[----:B------:R-:W0:Y:S01]  /*0340*/  S2R R4, SR_CTAID.X ;  /* 0x0000000000047919 */ /* 0x000e220000002500 */
[----:B------:R-:W-:Y:S01]  /*0350*/  LEA.HI R6, R6, R5, RZ, 0x2 ;  /* 0x0000000506067211 */ /* 0x000fe200078f10ff */
[----:B------:R-:W-:Y:S01]  /*0360*/  NOP ;  /* 0x0000000000007918 */ /* 0x000fe20000000000 */
[----:B-----5:R-:W-:-:S02]  /*0370*/  ISETP.NE.OR P0, PT, R0, RZ, !P0 ;  /* 0x000000ff0000720c */ /* 0x020fc40004705670 */
[----:B-1----:R-:W-:-:S04]  /*0380*/  ISETP.NE.AND P3, PT, R2, 0x1, PT ;  /* 0x000000010200780c */ /* 0x002fc80003f65270 */
[----:B------:R-:W-:Y:S02]  /*0390*/  P2R R0, PR, RZ, 0x8 ;  /* 0x00000008ff007803 */ /* 0x000fe40000000000 */
[----:B------:R-:W-:-:S05]  /*03a0*/  LOP3.LUT R0, R6, 0xfffffffc, RZ, 0xc0, !PT ;  /* 0xfffffffc06007812 */ /* 0x000fca00078ec0ff */
[----:B------:R-:W-:Y:S01]  /*03b0*/  VOTEU.ALL UP0, P0 ;  /* 0x00000000003f7886 */ /* 0x000fe20000000000 */
[----:B------:R-:W-:Y:S01]  /*03c0*/  IMAD.IADD R0, R5, 0x1, -R0 ;  /* 0x0000000105007824 */ /* 0x000fe200078e0a00 */
[----:B------:R-:W0:Y:S01]  /*03d0*/  @P3 LDC R17, c[0x0][0x10] ;  /* 0x00000400ff113b82 */ /* 0x000e220000000800 */
[----:B------:R-:W-:Y:S01]  /*03e0*/  VOTEU.ALL UP1, P0 ;  /* 0x00000000003f7886 */ /* 0x000fe20000020000 */
[----:B--2---:R-:W-:Y:S01]  /*03f0*/  @P3 IMAD.MOV.U32 R6, RZ, RZ, R3 ;  /* 0x000000ffff063224 */ /* 0x004fe200078e0003 */
[----:B------:R-:W-:Y:S01]  /*0400*/  @!UP0 UMOV UR6, 0x400 ;  /* 0x0000040000068882 */ /* 0x000fe20000000000 */
[----:B------:R-:W-:-:S04]  /*0410*/  @!UP0 UIADD3 UR4, -UR4, 0x100000, URZ ;  /* 0x0010000004048890 */ /* 0x000fc8000fffe13f */
[----:B------:R-:W-:Y:S02]  /*0420*/  @!UP0 USHF.L.U32 UR5, UR4, 0xb, URZ ;  /* 0x0000000b04058899 */ /* 0x000fe4000800063f */
[----:B------:R-:W-:Y:S01]  /*0430*/  @!UP0 USHF.L.U32 UR4, UR4, 0x1, URZ ;  /* 0x0000000104048899 */ /* 0x000fe2000800063f */
[----:B------:R-:W-:Y:S02]  /*0440*/  @P3 IMAD.MOV.U32 R7, RZ, RZ, RZ ;  /* 0x000000ffff073224 */ /* 0x000fe400078e00ff */
[----:B------:R-:W-:Y:S01]  /*0450*/  IMAD.MOV.U32 R5, RZ, RZ, RZ ;  /* 0x000000ffff057224 */ /* 0x000fe200078e00ff */
[----:B------:R-:W1:Y:S01]  /*0460*/  @!UP0 S2UR UR7, SR_CgaCtaId ;  /* 0x00000000000789c3 */ /* 0x000e620000008800 */
[----:B------:R-:W-:-:S07]  /*0470*/  @P3 IMAD.MOV.U32 R11, RZ, RZ, RZ ;  /* 0x000000ffff0b3224 */ /* 0x000fce00078e00ff */
[----:B------:R-:W2:Y:S01]  /*0480*/  @!P3 LDC R9, c[0x0][0xc] ;  /* 0x00000300ff09bb82 */ /* 0x000ea20000000800 */
[----:B0-----:R-:W-:-:S04]  /*0490*/  @P3 IMAD.WIDE.U32 R16, R4, R17, R6 ;  /* 0x0000001104103225 */ /* 0x001fc800078e0006 */
[----:B------:R-:W-:Y:S01]  /*04a0*/  @P3 IMAD.IADD R17, R17, 0x1, R11 ;  /* 0x0000000111113824 */ /* 0x000fe200078e020b */
[----:B-1----:R-:W-:Y:S01]  /*04b0*/  @!UP0 ULEA UR6, UR7, UR6, 0x18 ;  /* 0x0000000607068291 */ /* 0x002fe2000f8ec03f */
[----:B------:R-:W-:Y:S01]  /*04c0*/  VOTEU.ALL UP0, P0 ;  /* 0x00000000003f7886 */ /* 0x000fe20000000000 */
[----:B------:R-:W-:-:S04]  /*04d0*/  ISETP.NE.AND P0, PT, R0, 0x3, PT ;  /* 0x000000030000780c */ /* 0x000fc80003f05270 */
[----:B------:R-:W-:Y:S01]  /*04e0*/  ISETP.EQ.OR P0, PT, R0, RZ, !P0 ;  /* 0x000000ff0000720c */ /* 0x000fe20004702670 */
[----:B--2---:R-:W-:-:S03]  /*04f0*/  @!P3 IMAD.WIDE.U32 R6, R9, R3, R4 ;  /* 0x000000030906b225 */ /* 0x004fc600078e0004 */
[C---:B------:R-:W-:Y:S01]  /*0500*/  ISETP.EQ.AND P0, PT, R8.reuse, RZ, P0 ;  /* 0x000000ff0800720c */ /* 0x040fe20000702270 */
[----:B------:R-:W-:Y:S01]  /*0510*/  VIADD R8, R8, 0xffffffff ;  /* 0xffffffff08087836 */ /* 0x000fe20000000000 */
[----:B------:R-:W0:Y:S02]  /*0520*/  FENCE.VIEW.ASYNC.S ;  /* 0x00000000000073c6 */ /* 0x000e240000000000 */
[----:B0-----:R0:W3:Y:S01]  /*0530*/  @!UP0 SYNCS.EXCH.64 URZ, [UR6+0x50], UR4 ;  /* 0x00005004063f85b2 */ /* 0x0010e20008000100 */
[----:B------:R-:W-:Y:S01]  /*0540*/  @!P3 IMAD.MOV.U32 R16, RZ, RZ, R6 ;  /* 0x000000ffff10b224 */ /* 0x000fe200078e0006 */
[----:B------:R-:W-:Y:S01]  /*0550*/  SEL R19, RZ, 0x1, !P0 ;  /* 0x00000001ff137807 */ /* 0x000fe20004000000 */
[----:B------:R-:W-:Y:S01]  /*0560*/  @!P3 IMAD.MOV.U32 R17, RZ, RZ, R7 ;  /* 0x000000ffff11b224 */ /* 0x000fe200078e0007 */
[----:B------:R-:W-:-:S04]  /*0570*/  ISETP.GE.U32.AND P1, PT, R8, 0x2, PT ;  /* 0x000000020800780c */ /* 0x000fc80003f26070 */
[----:B------:R-:W-:Y:S01]  /*0580*/  SEL R19, R19, 0x2, P1 ;  /* 0x0000000213137807 */ /* 0x000fe20000800000 */
[----:B------:R0:W3:Y:S01]  /*0590*/  @!UP1 SYNCS.EXCH.64 URZ, [UR6+0x58], UR4 ;  /* 0x00005804063f95b2 */ /* 0x0000e20008000100 */
[----:B------:R-:W-:Y:S01]  /*05a0*/  NOP ;  /* 0x0000000000007918 */ /* 0x000fe20000000000 */
[----:B---34-:R-:W-:Y:S06]  /*05b0*/  BAR.SYNC.DEFER_BLOCKING 0x0 ;  /* 0x0000000000007b1d */ /* 0x018fec0000010000 */
[----:B------:R-:W-:Y:S05]  /*05c0*/  @!P2 BRA `(.L_x_3) ;  /* 0x000000a40080a947 */ /* 0x000fea0003800000 */
[----:B------:R-:W-:-:S13]  /*05d0*/  ISETP.GT.U32.AND P0, PT, R8, 0x1, PT ;  /* 0x000000010800780c */ /* 0x000fda0003f04070 */
[----:B0-----:R-:W-:Y:S05]  /*05e0*/  @P0 EXIT ;  /* 0x000000000000094d */ /* 0x001fea0003800000 */
[----:B------:R-:W-:Y:S01]  /*05f0*/  ULDC.64 UR4, c[0x0][0x650] ;  /* 0x0001940000047ab9 */ /* 0x000fe20000000a00 */
[----:B------:R-:W-:Y:S01]  /*0600*/  PRMT R0, RZ, 0x7610, R0 ;  /* 0x00007610ff007816 */ /* 0x000fe20000000000 */
[----:B------:R-:W-:Y:S01]  /*0610*/  IMAD.MOV.U32 R153, RZ, RZ, -0x1 ;  /* 0xffffffffff997424 */ /* 0x000fe200078e00ff */
[----:B------:R-:W-:Y:S01]  /*0620*/  ISETP.GE.U32.AND P0, PT, R16, UR4, PT ;  /* 0x0000000410007c0c */ /* 0x000fe2000bf06070 */
[----:B------:R-:W-:Y:S01]  /*0630*/  IMAD.MOV.U32 R23, RZ, RZ, -0x1 ;  /* 0xffffffffff177424 */ /* 0x000fe200078e00ff */
[----:B------:R-:W-:Y:S02]  /*0640*/  MOV R152, 0xffffffff ;  /* 0xffffffff00987802 */ /* 0x000fe40000000f00 */
[----:B------:R-:W-:-:S13]  /*0650*/  ISETP.GE.U32.AND.EX P0, PT, R17, UR5, PT, P0 ;  /* 0x0000000511007c0c */ /* 0x000fda000bf06100 */
[----:B------:R-:W-:Y:S05]  /*0660*/  @P0 BRA `(.L_x_4) ;  /* 0x0000000400540947 */ /* 0x000fea0003800000 */
[----:B------:R-:W0:Y:S01]  /*0670*/  LDC.64 R14, c[0x0][0x628] ;  /* 0x00018a00ff0e7b82 */ /* 0x000e220000000a00 */
[----:B------:R-:W-:Y:S02]  /*0680*/  IMAD.MOV.U32 R6, RZ, RZ, R16 ;  /* 0x000000ffff067224 */ /* 0x000fe400078e0010 */
[----:B------:R-:W-:-:S05]  /*0690*/  IMAD.MOV.U32 R7, RZ, RZ, R17 ;  /* 0x000000ffff077224 */ /* 0x000fca00078e0011 */
[----:B------:R-:W1:Y:S08]  /*06a0*/  LDC R0, c[0x0][0x630] ;  /* 0x00018c00ff007b82 */ /* 0x000e700000000800 */
[----:B------:R-:W2:Y:S01]  /*06b0*/  LDC.64 R20, c[0x0][0x620] ;  /* 0x00018800ff147b82 */ /* 0x000ea20000000a00 */
[----:B0-----:R-:W-:-:S04]  /*06c0*/  ISETP.NE.U32.AND P0, PT, R14, RZ, PT ;  /* 0x000000ff0e00720c */ /* 0x001fc80003f05070 */
[----:B------:R-:W-:-:S13]  /*06d0*/  ISETP.NE.AND.EX P0, PT, R15, RZ, PT, P0 ;  /* 0x000000ff0f00720c */ /* 0x000fda0003f05300 */
[----:B-12---:R-:W-:Y:S05]  /*06e0*/  @!P0 BRA `(.L_x_5) ;  /* 0x0000000000288947 */ /* 0x006fea0003800000 */
[----:B------:R-:W0:Y:S02]  /*06f0*/  LDC R11, c[0x0][0x634] ;  /* 0x00018d00ff0b7b82 */ /* 0x000e240000000800 */
[----:B0-----:R-:W-:-:S05]  /*0700*/  IADD3 R11, P0, R16, R11, RZ ;  /* 0x0000000b100b7210 */ /* 0x001fca0007f1e0ff */
[----:B------:R-:W-:-:S04]  /*0710*/  IMAD.X R13, RZ, RZ, R17, P0 ;  /* 0x000000ffff0d7224 */ /* 0x000fc800000e0611 */
[----:B------:R-:W-:-:S04]  /*0720*/  IMAD.WIDE.U32 R6, R13, R14, RZ ;  /* 0x0000000e0d067225 */ /* 0x000fc800078e00ff */
[----:B------:R-:W-:-:S04]  /*0730*/  IMAD.WIDE.U32 R8, P0, R11, R15, R6 ;  /* 0x0000000f0b087225 */ /* 0x000fc80007800006 */
[----:B------:R-:W-:-:S04]  /*0740*/  IMAD.WIDE.U32 R6, R11, R14, RZ ;  /* 0x0000000e0b067225 */ /* 0x000fc800078e00ff */
[----:B------:R-:W-:Y:S01]  /*0750*/  IMAD.X R11, RZ, RZ, RZ, P0 ;  /* 0x000000ffff0b7224 */ /* 0x000fe200000e06ff */
[----:B------:R-:W-:Y:S01]  /*0760*/  IADD3 RZ, P0, R7, R8, RZ ;  /* 0x0000000807ff7210 */ /* 0x000fe20007f1e0ff */
[----:B------:R-:W-:-:S04]  /*0770*/  IMAD.MOV.U32 R10, RZ, RZ, R9 ;  /* 0x000000ffff0a7224 */ /* 0x000fc800078e0009 */
[----:B------:R-:W-:-:S08]  /*0780*/  IMAD.WIDE.U32.X R6, R13, R15, R10, P0 ;  /* 0x0000000f0d067225 */ /* 0x000fd000000e040a */
.L_x_5:
[-CC-:B------:R-:W-:Y:S01]  /*0790*/  SHF.R.U64 R23, R6, R0.reuse, R7.reuse ;  /* 0x0000000006177219 */ /* 0x180fe20000001207 */
[----:B------:R-:W0:Y:S01]  /*07a0*/  LDC R10, c[0x0][0x618] ;  /* 0x00018600ff0a7b82 */ /* 0x000e220000000800 */
[----:B------:R-:W-:Y:S01]  /*07b0*/  SHF.R.U32.HI R5, RZ, R0, R7 ;  /* 0x00000000ff057219 */ /* 0x000fe20000011607 */
[----:B------:R-:W-:Y:S01]  /*07c0*/  ULDC UR4, c[0x0][0x150] ;  /* 0x0000540000047ab9 */ /* 0x000fe20000000800 */
[----:B------:R-:W-:Y:S02]  /*07d0*/  I2FP.F32.U32 R0, R4 ;  /* 0x0000000400007245 */ /* 0x000fe40000201000 */
[----:B------:R-:W-:-:S03]  /*07e0*/  IADD3 R9, P0, RZ, -R23, RZ ;  /* 0x80000017ff097210 */ /* 0x000fc60007f1e0ff */
[----:B------:R-:W1:Y:S01]  /*07f0*/  LDC.64 R28, c[0x0][0x640] ;  /* 0x00019000ff1c7b82 */ /* 0x000e620000000a00 */
[----:B------:R-:W-:Y:S01]  /*0800*/  FMUL R0, R0, UR4 ;  /* 0x0000000400007c20 */ /* 0x000fe20008400000 */
[----:B------:R-:W-:Y:S01]  /*0810*/  IMAD.X R11, RZ, RZ, ~R5, P0 ;  /* 0x000000ffff0b7224 */ /* 0x000fe200000e0e05 */
[----:B------:R-:W-:Y:S01]  /*0820*/  ULDC UR4, c[0x0][0x154] ;  /* 0x0000550000047ab9 */ /* 0x000fe20000000800 */
[----:B------:R-:W-:-:S03]  /*0830*/  IMAD.WIDE.U32 R6, R9, R20, R16 ;  /* 0x0000001409067225 */ /* 0x000fc600078e0010 */
[----:B------:R-:W2:Y:S01]  /*0840*/  F2I.U32.TRUNC.NTZ R0, R0 ;  /* 0x0000000000007305 */ /* 0x000ea2000020f000 */
[----:B------:R-:W3:Y:S01]  /*0850*/  LDC R5, c[0x0][0x144] ;  /* 0x00005100ff057b82 */ /* 0x000ee20000000800 */
[----:B------:R-:W-:-:S04]  /*0860*/  IMAD R8, R11, R20, RZ ;  /* 0x000000140b087224 */ /* 0x000fc800078e02ff */
[----:B------:R-:W-:-:S03]  /*0870*/  IMAD R9, R9, R21, R8 ;  /* 0x0000001509097224 */ /* 0x000fc600078e0208 */
[----:B------:R-:W4:Y:S01]  /*0880*/  LDC R12, c[0x0][0x608] ;  /* 0x00018200ff0c7b82 */ /* 0x000f220000000800 */
[----:B------:R-:W-:Y:S02]  /*0890*/  IMAD.IADD R7, R7, 0x1, R9 ;  /* 0x0000000107077824 */ /* 0x000fe400078e0209 */
[----:B------:R-:W-:-:S03]  /*08a0*/  IMAD.MOV.U32 R9, RZ, RZ, -0x1 ;  /* 0xffffffffff097424 */ /* 0x000fc600078e00ff */
[-CC-:B0-----:R-:W-:Y:S02]  /*08b0*/  SHF.R.U64 R20, R6, R10.reuse, R7.reuse ;  /* 0x0000000a06147219 */ /* 0x181fe40000001207 */
[----:B------:R-:W0:Y:S01]  /*08c0*/  LDC R26, c[0x0][0x658] ;  /* 0x00019600ff1a7b82 */ /* 0x000e220000000800 */
[----:B------:R-:W-:Y:S02]  /*08d0*/  I2FP.F32.U32 R6, R3 ;  /* 0x0000000300067245 */ /* 0x000fe40000201000 */
[----:B--2---:R-:W-:Y:S02]  /*08e0*/  IADD3 R8, -R0, RZ, RZ ;  /* 0x000000ff00087210 */ /* 0x004fe40007ffe1ff */
[----:B-1----:R-:W-:Y:S01]  /*08f0*/  ISETP.NE.U32.AND P0, PT, R28, RZ, PT ;  /* 0x000000ff1c00720c */ /* 0x002fe20003f05070 */
[----:B------:R-:W-:Y:S01]  /*0900*/  FMUL R6, R6, UR4 ;  /* 0x0000000406067c20 */ /* 0x000fe20008400000 */
[----:B------:R-:W-:Y:S01]  /*0910*/  SHF.R.U32.HI R7, RZ, R10, R7 ;  /* 0x0000000aff077219 */ /* 0x000fe20000011607 */
[----:B------:R-:W1:Y:S01]  /*0920*/  LDC R14, c[0x0][0x148] ;  /* 0x00005200ff0e7b82 */ /* 0x000e620000000800 */
[----:B------:R-:W-:Y:S01]  /*0930*/  ISETP.NE.AND.EX P0, PT, R29, RZ, PT, P0 ;  /* 0x000000ff1d00720c */ /* 0x000fe20003f05300 */
[----:B---3--:R-:W-:-:S06]  /*0940*/  IMAD R0, R5, R8, R4 ;  /* 0x0000000805007224 */ /* 0x008fcc00078e0204 */
[----:B------:R-:W2:Y:S01]  /*0950*/  LDC R24, c[0x0][0x600] ;  /* 0x00018000ff187b82 */ /* 0x000ea20000000800 */
[-CC-:B----4-:R-:W-:Y:S02]  /*0960*/  SHF.R.U64 R30, R20, R12.reuse, R7.reuse ;  /* 0x0000000c141e7219 */ /* 0x190fe40000001207 */
[----:B------:R-:W-:Y:S01]  /*0970*/  SHF.R.U32.HI R5, RZ, R12, R7 ;  /* 0x0000000cff057219 */ /* 0x000fe20000011607 */
[----:B------:R-:W-:Y:S01]  /*0980*/  IMAD.MOV.U32 R7, RZ, RZ, 0x1 ;  /* 0x00000001ff077424 */ /* 0x000fe200078e00ff */
[----:B------:R3:W4:Y:S03]  /*0990*/  F2I.U32.TRUNC.NTZ R12, R6 ;  /* 0x00000006000c7305 */ /* 0x000726000020f000 */
[----:B------:R-:W1:Y:S01]  /*09a0*/  LDC R15, c[0x0][0x648] ;  /* 0x00019200ff0f7b82 */ /* 0x000e620000000800 */
[-C--:B0-----:R-:W-:Y:S02]  /*09b0*/  SHF.L.U32 R4, R9, R26.reuse, RZ ;  /* 0x0000001a09047219 */ /* 0x081fe400000006ff */
[----:B------:R-:W-:-:S02]  /*09c0*/  SHF.R.U64 R32, R30, R26, R5 ;  /* 0x0000001a1e207219 */ /* 0x000fc40000001205 */
[----:B------:R-:W-:Y:S02]  /*09d0*/  LOP3.LUT R11, RZ, R4, RZ, 0x33, !PT ;  /* 0x00000004ff0b7212 */ /* 0x000fe400078e33ff */
[-C--:B------:R-:W-:Y:S01]  /*09e0*/  SHF.R.U32.HI R5, RZ, R26.reuse, R5 ;  /* 0x0000001aff057219 */ /* 0x080fe20000011605 */
[----:B------:R-:W0:Y:S01]  /*09f0*/  LDC R21, c[0x0][0x638] ;  /* 0x00018e00ff157b82 */ /* 0x000e220000000800 */
[----:B------:R-:W-:Y:S01]  /*0a00*/  SHF.L.U32 R10, R7, R26, RZ ;  /* 0x0000001a070a7219 */ /* 0x000fe200000006ff */
[----:B------:R-:W-:-:S06]  /*0a10*/  IMAD.MOV.U32 R4, RZ, RZ, R32 ;  /* 0x000000ffff047224 */ /* 0x000fcc00078e0020 */
[----:B------:R-:W0:Y:S01]  /*0a20*/  LDC R152, c[0x0][0x610] ;  /* 0x00018400ff987b82 */ /* 0x000e220000000800 */
[----:B---34-:R-:W-:Y:S05]  /*0a30*/  @!P0 BRA `(.L_x_6) ;  /* 0x0000000000288947 */ /* 0x018fea0003800000 */
[----:B------:R-:W3:Y:S02]  /*0a40*/  LDC R9, c[0x0][0x64c] ;  /* 0x00019300ff097b82 */ /* 0x000ee40000000800 */
[----:B---3--:R-:W-:-:S05]  /*0a50*/  IADD3 R9, P0, R32, R9, RZ ;  /* 0x0000000920097210 */ /* 0x008fca0007f1e0ff */
        /* <DEDUP_REMOVED lines=8> */
.L_x_6:
[----:B-1----:R-:W-:Y:S01]  /*0ae0*/  SHF.R.U64 R4, R4, R15, R5 ;  /* 0x0000000f04047219 */ /* 0x002fe20000001205 */
[----:B--2---:R-:W-:Y:S01]  /*0af0*/  VIADD R5, R24, 0xffffffff ;  /* 0xffffffff18057836 */ /* 0x004fe20000000000 */
[----:B------:R-:W-:Y:S01]  /*0b00*/  LOP3.LUT R11, R30, R11, RZ, 0xc0, !PT ;  /* 0x0000000b1e0b7212 */ /* 0x000fe200078ec0ff */
[----:B------:R-:W-:Y:S02]  /*0b10*/  IMAD.MOV R12, RZ, RZ, -R12 ;  /* 0x000000ffff0c7224 */ /* 0x000fe400078e0a0c */
[----:B------:R-:W-:Y:S01]  /*0b20*/  IMAD.MOV R6, RZ, RZ, -R4 ;  /* 0x000000ffff067224 */ /* 0x000fe200078e0a04 */
[----:B------:R-:W-:Y:S01]  /*0b30*/  LOP3.LUT R5, R20, R5, RZ, 0xc0, !PT ;  /* 0x0000000514057212 */ /* 0x000fe200078ec0ff */
[----:B------:R-:W-:Y:S02]  /*0b40*/  @P3 IMAD R0, R14, R12, R3 ;  /* 0x0000000c0e003224 */ /* 0x000fe400078e0203 */
[----:B------:R-:W-:Y:S02]  /*0b50*/  IMAD R11, R10, R4, R11 ;  /* 0x000000040a0b7224 */ /* 0x000fe400078e020b */
[----:B0-----:R-:W-:-:S02]  /*0b60*/  IMAD R3, R6, R21, R32 ;  /* 0x0000001506037224 */ /* 0x001fc400078e0220 */
[----:B------:R-:W-:Y:S01]  /*0b70*/  IMAD R152, R11, R152, R0 ;  /* 0x000000980b987224 */ /* 0x000fe200078e0200 */
[----:B------:R-:W-:Y:S01]  /*0b80*/  MOV R0, 0x1 ;  /* 0x0000000100007802 */ /* 0x000fe20000000f00 */
[----:B------:R-:W-:-:S05]  /*0b90*/  IMAD R3, R3, R24, R5 ;  /* 0x0000001803037224 */ /* 0x000fca00078e0205 */
[----:B------:R-:W-:Y:S02]  /*0ba0*/  SEL R153, R3, R152, !P3 ;  /* 0x0000009803997207 */ /* 0x000fe40005800000 */
[----:B------:R-:W-:-:S07]  /*0bb0*/  SEL R152, R152, R3, !P3 ;  /* 0x0000000398987207 */ /* 0x000fce0005800000 */
.L_x_4:
[----:B------:R-:W-:-:S08]  /*0bc0*/  NOP ;  /* 0x0000000000007918 */ /* 0x000fd00000000000 */
[----:B------:R-:W0:Y:S02]  /*0bd0*/  USETMAXREG.TRY_ALLOC.CTAPOOL UP0, 0xe8 ;  /* 0x000000e8000079c8 */ /* 0x000e240008000600 */
[----:B0-----:R-:W-:-:S13]  /*0be0*/  PLOP3.LUT P0, PT, PT, PT, UP0, 0x80, 0x0 ;  /* 0x000000000000781c */ /* 0x001fda0003f0f008 */
[----:B------:R-:W-:Y:S05]  /*0bf0*/  @!P0 BRA `(.L_x_4) ;  /* 0xfffffffc00f08947 */ /* 0x000fea000383ffff */
[----:B------:R-:W-:Y:S01]  /*0c00*/  ULDC.64 UR4, c[0x0][0x598] ;  /* 0x0001660000047ab9 */ /* 0x000fe20000000a00 */
[----:B------:R-:W-:Y:S01]  /*0c10*/  ULDC.64 UR36, c[0x0][0x208] ;  /* 0x0000820000247ab9 */ /* 0x000fe20000000a00 */
[----:B------:R-:W-:-:S04]  /*0c20*/  ISETP.NE.U32.AND P0, PT, RZ, UR4, PT ;  /* 0x00000004ff007c0c */ /* 0x000fc8000bf05070 */
[----:B------:R-:W-:-:S13]  /*0c30*/  ISETP.NE.AND.EX P0, PT, RZ, UR5, PT, P0 ;  /* 0x00000005ff007c0c */ /* 0x000fda000bf05300 */
[----:B------:R-:W-:Y:S05]  /*0c40*/  @!P0 BRA `(.L_x_7) ;  /* 0x00000000001c8947 */ /* 0x000fea0003800000 */
[----:B------:R-:W0:Y:S02]  /*0c50*/  LDC.64 R4, c[0x0][0x598] ;  /* 0x00016600ff047b82 */ /* 0x000e240000000a00 */
[----:B0-----:R-:W2:Y:S02]  /*0c60*/  LDG.E.64 R4, desc[UR36][R4.64] ;  /* 0x0000002404047981 */ /* 0x001ea4000c1e1b00 */
[----:B--2---:R-:W-:-:S04]  /*0c70*/  ISETP.NE.U32.AND P0, PT, R4, RZ, PT ;  /* 0x000000ff0400720c */ /* 0x004fc80003f05070 */
[----:B------:R-:W-:-:S13]  /*0c80*/  ISETP.NE.AND.EX P0, PT, R5, RZ, PT, P0 ;  /* 0x000000ff0500720c */ /* 0x000fda0003f05300 */
[----:B------:R-:W-:Y:S05]  /*0c90*/  @!P0 BRA `(.L_x_7) ;  /* 0x0000000000088947 */ /* 0x000fea0003800000 */
[----:B------:R0:W5:Y:S01]  /*0ca0*/  LD.E R154, desc[UR36][R4.64] ;  /* 0x00000024049a7980 */ /* 0x000162000c101900 */
[----:B------:R-:W-:Y:S05]  /*0cb0*/  BRA `(.L_x_8) ;  /* 0x0000000000247947 */ /* 0x000fea0003800000 */
.L_x_7:
[----:B------:R-:W-:Y:S02]  /*0cc0*/  ULDC.64 UR4, c[0x0][0x588] ;  /* 0x0001620000047ab9 */ /* 0x000fe40000000a00 */
[----:B------:R-:W-:-:S04]  /*0cd0*/  ISETP.NE.U32.AND P0, PT, RZ, UR4, PT ;  /* 0x00000004ff007c0c */ /* 0x000fc8000bf05070 */
[----:B------:R-:W-:-:S13]  /*0ce0*/  ISETP.NE.AND.EX P0, PT, RZ, UR5, PT, P0 ;  /* 0x00000005ff007c0c */ /* 0x000fda000bf05300 */
[----:B------:R-:W-:Y:S05]  /*0cf0*/  @!P0 BRA `(.L_x_9) ;  /* 0x00000000000c8947 */ /* 0x000fea0003800000 */
[----:B------:R-:W0:Y:S02]  /*0d00*/  LDC.64 R154, c[0x0][0x588] ;  /* 0x00016200ff9a7b82 */ /* 0x000e240000000a00 */
[----:B0-----:R1:W5:Y:S01]  /*0d10*/  LDG.E R154, desc[UR36][R154.64] ;  /* 0x000000249a9a7981 */ /* 0x001362000c1e1900 */
[----:B------:R-:W-:Y:S05]  /*0d20*/  BRA `(.L_x_8) ;  /* 0x0000000000087947 */ /* 0x000fea0003800000 */
.L_x_9:
[----:B------:R-:W-:Y:S02]  /*0d30*/  ULDC UR4, c[0x0][0x580] ;  /* 0x0001600000047ab9 */ /* 0x000fe40000000800 */
[----:B------:R-:W-:-:S07]  /*0d40*/  IMAD.U32 R154, RZ, RZ, UR4 ;  /* 0x00000004ff9a7e24 */ /* 0x000fce000f8e00ff */
.L_x_8:
[----:B------:R-:W-:Y:S02]  /*0d50*/  ULDC.64 UR4, c[0x0][0x5a0] ;  /* 0x0001680000047ab9 */ /* 0x000fe40000000a00 */
[----:B------:R-:W-:-:S04]  /*0d60*/  ISETP.NE.U32.AND P0, PT, RZ, UR4, PT ;  /* 0x00000004ff007c0c */ /* 0x000fc8000bf05070 */
[----:B------:R-:W-:-:S13]  /*0d70*/  ISETP.NE.AND.EX P0, PT, RZ, UR5, PT, P0 ;  /* 0x00000005ff007c0c */ /* 0x000fda000bf05300 */
[----:B------:R-:W-:Y:S05]  /*0d80*/  @!P0 BRA `(.L_x_10) ;  /* 0x00000000001c8947 */ /* 0x000fea0003800000 */
[----:B0-----:R-:W0:Y:S02]  /*0d90*/  LDC.64 R4, c[0x0][0x5a0] ;  /* 0x00016800ff047b82 */ /* 0x001e240000000a00 */
[----:B0-----:R-:W2:Y:S02]  /*0da0*/  LDG.E.64 R4, desc[UR36][R4.64] ;  /* 0x0000002404047981 */ /* 0x001ea4000c1e1b00 */
[----:B--2---:R-:W-:-:S04]  /*0db0*/  ISETP.NE.U32.AND P0, PT, R4, RZ, PT ;  /* 0x000000ff0400720c */ /* 0x004fc80003f05070 */
[----:B------:R-:W-:-:S13]  /*0dc0*/  ISETP.NE.AND.EX P0, PT, R5, RZ, PT, P0 ;  /* 0x000000ff0500720c */ /* 0x000fda0003f05300 */
[----:B------:R-:W-:Y:S05]  /*0dd0*/  @!P0 BRA `(.L_x_10) ;  /* 0x0000000000088947 */ /* 0x000fea0003800000 */
[----:B-1----:R0:W5:Y:S01]  /*0de0*/  LD.E R155, desc[UR36][R4.64] ;  /* 0x00000024049b7980 */ /* 0x002162000c101900 */
[----:B------:R-:W-:Y:S05]  /*0df0*/  BRA `(.L_x_11) ;  /* 0x0000000000247947 */ /* 0x000fea0003800000 */
.L_x_10:
[----:B------:R-:W-:Y:S02]  /*0e00*/  ULDC.64 UR4, c[0x0][0x590] ;  /* 0x0001640000047ab9 */ /* 0x000fe40000000a00 */
[----:B------:R-:W-:-:S04]  /*0e10*/  ISETP.NE.U32.AND P0, PT, RZ, UR4, PT ;  /* 0x00000004ff007c0c */ /* 0x000fc8000bf05070 */
[----:B------:R-:W-:-:S13]  /*0e20*/  ISETP.NE.AND.EX P0, PT, RZ, UR5, PT, P0 ;  /* 0x00000005ff007c0c */ /* 0x000fda000bf05300 */
[----:B------:R-:W-:Y:S05]  /*0e30*/  @!P0 BRA `(.L_x_12) ;  /* 0x00000000000c8947 */ /* 0x000fea0003800000 */
[----:B0-----:R-:W1:Y:S02]  /*0e40*/  LDC.64 R4, c[0x0][0x590] ;  /* 0x00016400ff047b82 */ /* 0x001e640000000a00 */
[----:B-1----:R1:W5:Y:S01]  /*0e50*/  LDG.E R155, desc[UR36][R4.64] ;  /* 0x00000024049b7981 */ /* 0x002362000c1e1900 */
[----:B------:R-:W-:Y:S05]  /*0e60*/  BRA `(.L_x_11) ;  /* 0x0000000000087947 */ /* 0x000fea0003800000 */
.L_x_12:
[----:B------:R-:W-:Y:S02]  /*0e70*/  ULDC UR4, c[0x0][0x584] ;  /* 0x0001610000047ab9 */ /* 0x000fe40000000800 */
[----:B-1----:R-:W-:-:S07]  /*0e80*/  IMAD.U32 R155, RZ, RZ, UR4 ;  /* 0x00000004ff9b7e24 */ /* 0x002fce000f8e00ff */
.L_x_11:
[----:B------:R-:W-:-:S13]  /*0e90*/  LOP3.LUT P0, RZ, R0, 0xff, RZ, 0xc0, !PT ;  /* 0x000000ff00ff7812 */ /* 0x000fda000780c0ff */
[----:B------:R-:W-:Y:S05]  /*0ea0*/  @!P0 EXIT ;  /* 0x000000000000894d */ /* 0x000fea0003800000 */
[----:B------:R-:W-:Y:S01]  /*0eb0*/  ULDC UR4, c[0x0][0x28c] ;  /* 0x0000a30000047ab9 */ /* 0x000fe20000000800 */
[----:B------:R-:W-:Y:S01]  /*0ec0*/  LOP3.LUT R164, R19, 0x1, RZ, 0xfc, !PT ;  /* 0x0000000113a47812 */ /* 0x000fe200078efcff */
[----:B------:R-:W-:Y:S01]  /*0ed0*/  UIADD3 UR4, UR4, 0x3f, URZ ;  /* 0x0000003f04047890 */ /* 0x000fe2000fffe03f */
[----:B------:R-:W-:Y:S01]  /*0ee0*/  UMOV UR38, URZ ;  /* 0x0000003f00267c82 */ /* 0x000fe20008000000 */
[----:B------:R-:W-:Y:S02]  /*0ef0*/  UMOV UR39, URZ ;  /* 0x0000003f00277c82 */ /* 0x000fe40008000000 */
[----:B------:R-:W-:-:S04]  /*0f00*/  USHF.R.S32.HI UR5, URZ, 0x1f, UR4 ;  /* 0x0000001f3f057899 */ /* 0x000fc80008011404 */
[----:B------:R-:W-:-:S04]  /*0f10*/  ULEA.HI UR5, UR5, UR4, URZ, 0x6 ;  /* 0x0000000405057291 */ /* 0x000fc8000f8f303f */
[----:B------:R-:W-:-:S12]  /*0f20*/  USHF.R.S32.HI UR40, URZ, 0x6, UR5 ;  /* 0x000000063f287899 */ /* 0x000fd80008011405 */
.L_x_284:
[----:B------:R-:W-:Y:S01]  /*0f30*/  LOP3.LUT R0, R18, 0x80, RZ, 0xc0, !PT ;  /* 0x0000008012007812 */ /* 0x000fe200078ec0ff */
[----:B--2---:R-:W2:Y:S01]  /*0f40*/  S2UR UR7, SR_CgaCtaId ;  /* 0x00000000000779c3 */ /* 0x004ea20000008800 */
[----:B------:R-:W-:Y:S02]  /*0f50*/  UMOV UR6, 0x400 ;  /* 0x0000040000067882 */ /* 0x000fe40000000000 */
[----:B------:R-:W-:-:S06]  /*0f60*/  SHF.R.U32.HI R0, RZ, 0x7, R0 ;  /* 0x00000007ff007819 */ /* 0x000fcc0000011600 */
[----:B---3--:R-:W3:Y:S01]  /*0f70*/  SHFL.IDX PT, R0, R0, RZ, 0x1f ;  /* 0x00001fff00007589 */ /* 0x008ee200000e0000 */
[----:B--2---:R-:W-:Y:S01]  /*0f80*/  ULEA UR42, UR7, UR6, 0x18 ;  /* 0x00000006072a7291 */ /* 0x004fe2000f8ec03f */
[----:B---3--:R-:W-:-:S13]  /*0f90*/  R2UR UR4, R0 ;  /* 0x00000000000472ca */ /* 0x008fda00000e0000 */
[----:B------:R-:W-:-:S04]  /*0fa0*/  ULEA.HI UR5, UR4, UR4, URZ, 0x1 ;  /* 0x0000000404057291 */ /* 0x000fc8000f8f083f */
[----:B------:R-:W-:-:S04]  /*0fb0*/  ULOP3.LUT UR5, UR5, 0x7fffe, URZ, 0xc0, !UPT ;  /* 0x0007fffe05057892 */ /* 0x000fc8000f8ec03f */
[----:B------:R-:W-:-:S03]  /*0fc0*/  UIADD3 UR5, UR4, -UR5, URZ ;  /* 0x8000000504057290 */ /* 0x000fc6000fffe03f */
[----:B------:R-:W-:Y:S01]  /*0fd0*/  ULDC UR4, c[0x0][0x28c] ;  /* 0x0000a30000047ab9 */ /* 0x000fe20000000800 */
[----:B------:R-:W-:Y:S01]  /*0fe0*/  ULEA UR5, UR5, UR42, 0xd ;  /* 0x0000002a05057291 */ /* 0x000fe2000f8e683f */
[----:B------:R-:W-:-:S03]  /*0ff0*/  ISETP.LT.AND P0, PT, RZ, UR4, PT ;  /* 0x00000004ff007c0c */ /* 0x000fc6000bf01270 */
[----:B------:R-:W-:-:S04]  /*1000*/  UIADD3 UR5, UR5, 0x100, URZ ;  /* 0x0000010005057890 */ /* 0x000fc8000fffe03f */
[----:B------:R-:W-:-:S04]  /*1010*/  USHF.R.U32.HI UR5, URZ, 0x4, UR5 ;  /* 0x000000043f057899 */ /* 0x000fc80008011605 */
[----:B------:R-:W-:Y:S02]  /*1020*/  ULOP3.LUT UR41, UR5, 0x3fff, URZ, 0xc0, !UPT ;  /* 0x00003fff05297892 */ /* 0x000fe4000f8ec03f */
[----:B-1--45:R-:W-:Y:S10]  /*1030*/  @P0 BRA `(.L_x_13) ;  /* 0x0000000000400947 */ /* 0x032ff40003800000 */
[----:B------:R-:W-:Y:S01]  /*1040*/  MOV R0, 0x0 ;  /* 0x0000000000007802 */ /* 0x000fe20000000f00 */
[----:B------:R-:W-:Y:S01]  /*1050*/  ULDC.64 UR4, c[0x4][0x68] ;  /* 0x01001a0000047ab9 */ /* 0x000fe20000000a00 */
[----:B------:R-:W-:Y:S01]  /*1060*/  ULDC.64 UR6, c[0x4][0x8] ;  /* 0x0100020000067ab9 */ /* 0x000fe20000000a00 */
[----:B01----:R-:W-:Y:S01]  /*1070*/  IMAD.U32 R4, RZ, RZ, UR4 ;  /* 0x00000004ff047e24 */ /* 0x003fe2000f8e00ff */
[----:B------:R0:W1:Y:S01]  /*1080*/  LDC.64 R14, c[0x4][R0] ;  /* 0x01000000000e7b82 */ /* 0x0000620000000a00 */
[----:B------:R-:W-:Y:S01]  /*1090*/  IMAD.U32 R5, RZ, RZ, UR5 ;  /* 0x00000005ff057e24 */ /* 0x000fe2000f8e00ff */
[----:B------:R-:W-:Y:S01]  /*10a0*/  ULDC.64 UR4, c[0x4][0x70] ;  /* 0x01001c0000047ab9 */ /* 0x000fe20000000a00 */
[----:B------:R-:W-:Y:S01]  /*10b0*/  IMAD.U32 R10, RZ, RZ, UR6 ;  /* 0x00000006ff0a7e24 */ /* 0x000fe2000f8e00ff */
[----:B------:R-:W-:Y:S01]  /*10c0*/  MOV R12, 0x1 ;  /* 0x00000001000c7802 */ /* 0x000fe20000000f00 */
[----:B------:R-:W-:Y:S02]  /*10d0*/  IMAD.U32 R6, RZ, RZ, UR4 ;  /* 0x00000004ff067e24 */ /* 0x000fe4000f8e00ff */
[----:B------:R-:W-:-:S02]  /*10e0*/  IMAD.U32 R7, RZ, RZ, UR5 ;  /* 0x00000005ff077e24 */ /* 0x000fc4000f8e00ff */
[----:B------:R-:W-:Y:S02]  /*10f0*/  IMAD.U32 R11, RZ, RZ, UR7 ;  /* 0x00000007ff0b7e24 */ /* 0x000fe4000f8e00ff */
[----:B------:R-:W-:Y:S02]  /*1100*/  IMAD.MOV.U32 R8, RZ, RZ, 0x1e1 ;  /* 0x000001e1ff087424 */ /* 0x000fe400078e00ff */
[----:B0-----:R-:W-:-:S07]  /*1110*/  IMAD.MOV.U32 R13, RZ, RZ, RZ ;  /* 0x000000ffff0d7224 */ /* 0x001fce00078e00ff */
[----:B------:R-:W-:-:S07]  /*1120*/  LEPC R20, `(.L_x_13) ;  /* 0x000000001014794e */ /* 0x000fce0000000000 */
[----:B-1---5:R-:W-:Y:S05]  /*1130*/  CALL.ABS.NOINC R14 ;  /* 0x000000000e007343 */ /* 0x022fea0003c00000 */
.L_x_13:
[----:B------:R-:W-:-:S13]  /*1140*/  ISETP.NE.AND P0, PT, R164, 0x3, PT ;  /* 0x00000003a400780c */ /* 0x000fda0003f05270 */
[----:B------:R-:W-:Y:S05]  /*1150*/  @!P0 BRA `(.L_x_14) ;  /* 0x0000000000048947 */ /* 0x000fea0003800000 */
[----:B------:R-:W-:Y:S01]  /*1160*/  BPT.TRAP 0x1 ;  /* 0x000000040000795c */ /* 0x000fe20000300000 */
.L_x_14:
[----:B------:R-:W-:Y:S02]  /*1170*/  IMAD.U32 R3, RZ, RZ, UR39 ;  /* 0x00000027ff037e24 */ /* 0x000fe4000f8e00ff */
[----:B------:R-:W-:-:S03]  /*1180*/  IMAD.U32 R0, RZ, RZ, UR38 ;  /* 0x00000026ff007e24 */ /* 0x000fc6000f8e00ff */
[----:B------:R-:W-:Y:S02]  /*1190*/  LEA R3, R3, UR42, 0x3 ;  /* 0x0000002a03037c11 */ /* 0x000fe4000f8e18ff */
[----:B------:R-:W-:-:S04]  /*11a0*/  SHF.L.U32 R0, R0, 0x1f, RZ ;  /* 0x0000001f00007819 */ /* 0x000fc800000006ff */
[----:B------:R2:W3:Y:S01]  /*11b0*/  SYNCS.PHASECHK.TRANS64.TRYWAIT P1, [R3+URZ], R0 ;  /* 0x00000000030075a7 */ /* 0x0004e2000802017f */
[----:B------:R-:W-:Y:S05]  /*11c0*/  @!P0 BRA `(.L_x_15) ;  /* 0x0000000000048947 */ /* 0x000fea0003800000 */
[----:B------:R-:W-:Y:S01]  /*11d0*/  BPT.TRAP 0x1 ;  /* 0x000000040000795c */ /* 0x000fe20000300000 */
.L_x_15:
[----:B---3--:R-:W-:Y:S05]  /*11e0*/  @P1 BRA `(.L_x_16) ;  /* 0x0000000000081947 */ /* 0x008fea0003800000 */
[----:B------:R-:W3:Y:S02]  /*11f0*/  SYNCS.PHASECHK.TRANS64.TRYWAIT P1, [R3+URZ], R0 ;  /* 0x00000000030075a7 */ /* 0x000ee4000802017f */
[----:B---3--:R-:W-:Y:S05]  /*1200*/  @!P1 BRA `(.L_x_17) ;  /* 0x000000b000009947 */ /* 0x008fea0003800000 */
.L_x_16:
[----:B------:R-:W-:-:S04]  /*1210*/  UISETP.LT.AND UP0, UPT, UR40, 0x1, UPT ;  /* 0x000000012800788c */ /* 0x000fc8000bf01270 */
[----:B------:R-:W-:-:S04]  /*1220*/  USEL UR4, UR40, 0x1, UP0 ;  /* 0x0000000128047887 */ /* 0x000fc80008000000 */
[----:B------:R-:W-:-:S06]  /*1230*/  UIADD3 UR4, UR40, -UR4, URZ ;  /* 0x8000000428047290 */ /* 0x000fcc000fffe03f */
[----:B--23--:R-:W-:Y:S01]  /*1240*/  IMAD.U32 R0, RZ, RZ, UR4 ;  /* 0x00000004ff007e24 */ /* 0x00cfe2000f8e00ff */
[----:B------:R-:W-:Y:S05]  /*1250*/  WARPSYNC.ALL ;  /* 0x0000000000007948 */ /* 0x000fea0003800000 */
[----:B------:R-:W-:Y:S01]  /*1260*/  ISETP.GE.AND P1, PT, R0, 0x1, PT ;  /* 0x000000010000780c */ /* 0x000fe20003f26270 */
[----:B------:R-:W-:Y:S01]  /*1270*/  UIADD3 UR4, UR42, 0x20100, URZ ;  /* 0x000201002a047890 */ /* 0x000fe2000fffe03f */
[----:B------:R-:W-:Y:S01]  /*1280*/  WARPGROUP.ARRIVE ;  /* 0x00000000000079c5 */ /* 0x000fe20000000000 */
[----:B------:R-:W-:Y:S01]  /*1290*/  UMOV UR9, 0x40000040 ;  /* 0x4000004000097882 */ /* 0x000fe20000000000 */
[----:B------:R-:W-:Y:S01]  /*12a0*/  UMOV UR11, 0x40000040 ;  /* 0x40000040000b7882 */ /* 0x000fe20000000000 */
[----:B------:R-:W-:-:S04]  /*12b0*/  USHF.R.U32.HI UR4, URZ, 0x4, UR4 ;  /* 0x000000043f047899 */ /* 0x000fc80008011604 */
[----:B------:R-:W-:Y:S02]  /*12c0*/  ULOP3.LUT UR5, UR4, 0x3fff, URZ, 0xc0, !UPT ;  /* 0x00003fff04057892 */ /* 0x000fe4000f8ec03f */
[----:B------:R-:W-:Y:S02]  /*12d0*/  ULOP3.LUT UR4, UR41, 0x10000, URZ, 0xfc, !UPT ;  /* 0x0001000029047892 */ /* 0x000fe4000f8efc3f */
[----:B------:R-:W-:Y:S02]  /*12e0*/  ULOP3.LUT UR5, UR5, 0x10000, URZ, 0xfc, !UPT ;  /* 0x0001000005057892 */ /* 0x000fe4000f8efc3f */
[----:B------:R-:W-:Y:S02]  /*12f0*/  ULEA UR6, UR39, UR4, 0xb ;  /* 0x0000000427067291 */ /* 0x000fe4000f8e583f */
[----:B------:R-:W-:-:S05]  /*1300*/  ULEA UR7, UR39, UR5, 0xa ;  /* 0x0000000527077291 */ /* 0x000fca000f8e503f */
[----:B------:R-:W-:Y:S02]  /*1310*/  UMOV UR8, UR6 ;  /* 0x0000000600087c82 */ /* 0x000fe40008000000 */
[----:B------:R-:W-:Y:S02]  /*1320*/  UMOV UR10, UR7 ;  /* 0x00000007000a7c82 */ /* 0x000fe40008000000 */
[----:B------:R-:W-:Y:S01]  /*1330*/  HGMMA.64x128x16.F32.BF16 R88, gdesc[UR8], RZ, !UPT, gsb0 ;  /* 0x01e00000085879f0 */ /* 0x000fe2000c0018ff */
[----:B------:R-:W-:Y:S01]  /*1340*/  UIADD3 UR8, UR6, 0x400, URZ ;  /* 0x0000040006087890 */ /* 0x000fe2000fffe03f */
[----:B------:R-:W-:Y:S01]  /*1350*/  UMOV UR9, 0x40000040 ;  /* 0x4000004000097882 */ /* 0x000fe20000000000 */
[----:B------:R-:W-:Y:S02]  /*1360*/  WARPGROUP.DEPBAR.LE gsb0, 0x0 ;  /* 0x00008000000079c5 */ /* 0x000fe40000010000 */
[----:B------:R-:W-:-:S07]  /*1370*/  WARPGROUP.ARRIVE ;  /* 0x00000000000079c5 */ /* 0x000fce0000000000 */
[----:B------:R-:W-:Y:S01]  /*1380*/  HGMMA.64x128x16.F32.BF16 R24, gdesc[UR8], RZ, !UPT, gsb0 ;  /* 0x01e00000081879f0 */ /* 0x000fe2000c0018ff */
[----:B------:R-:W-:Y:S02]  /*1390*/  UIADD3 UR8, UR6, 0x2, URZ ;  /* 0x0000000206087890 */ /* 0x000fe4000fffe03f */
[----:B------:R-:W-:Y:S01]  /*13a0*/  UIADD3 UR10, UR7, 0x2, URZ ;  /* 0x00000002070a7890 */ /* 0x000fe2000fffe03f */
[----:B------:R-:W-:Y:S01]  /*13b0*/  UMOV UR9, 0x40000040 ;  /* 0x4000004000097882 */ /* 0x000fe20000000000 */
[----:B------:R-:W-:Y:S01]  /*13c0*/  UMOV UR11, 0x40000040 ;  /* 0x40000040000b7882 */ /* 0x000fe20000000000 */
[----:B------:R-:W-:Y:S02]  /*13d0*/  WARPGROUP.DEPBAR.LE gsb0, 0x0 ;  /* 0x00008000000079c5 */ /* 0x000fe40000010000 */
[----:B------:R-:W-:-:S06]  /*13e0*/  WARPGROUP.ARRIVE ;  /* 0x00000000000079c5 */ /* 0x000fcc0000000000 */
[----:B------:R-:W-:Y:S01]  /*13f0*/  HGMMA.64x128x16.F32.BF16 R88, gdesc[UR8], R88, gsb0 ;  /* 0x01e00000085879f0 */ /* 0x000fe20008001858 */
[----:B------:R-:W-:Y:S01]  /*1400*/  UIADD3 UR8, UR6, 0x402, URZ ;  /* 0x0000040206087890 */ /* 0x000fe2000fffe03f */
[----:B------:R-:W-:Y:S01]  /*1410*/  UMOV UR9, 0x40000040 ;  /* 0x4000004000097882 */ /* 0x000fe20000000000 */
[----:B------:R-:W-:Y:S02]  /*1420*/  WARPGROUP.DEPBAR.LE gsb0, 0x0 ;  /* 0x00008000000079c5 */ /* 0x000fe40000010000 */
[----:B------:R-:W-:-:S07]  /*1430*/  WARPGROUP.ARRIVE ;  /* 0x00000000000079c5 */ /* 0x000fce0000000000 */
[----:B------:R-:W-:Y:S01]  /*1440*/  HGMMA.64x128x16.F32.BF16 R24, gdesc[UR8], R24, gsb0 ;  /* 0x01e00000081879f0 */ /* 0x000fe20008001818 */
        /* <DEDUP_REMOVED lines=23> */
[----:B------:R-:W-:Y:S03]  /*15c0*/  HGMMA.64x128x16.F32.BF16 R24, gdesc[UR8], R24, gsb0 ;  /* 0x01e00000081879f0 */ /* 0x000fe60008001818 */
[----:B------:R-:W-:Y:S02]  /*15d0*/  WARPGROUP.DEPBAR.LE gsb0, 0x0 ;  /* 0x00008000000079c5 */ /* 0x000fe40000010000 */
[----:B------:R-:W-:Y:S05]  /*15e0*/  @!P1 BRA `(.L_x_18) ;  /* 0x0000000400689947 */ /* 0x000fea0003800000 */
[----:B------:R-:W-:-:S04]  /*15f0*/  UIADD3 UR6, UR39, 0x1, URZ ;  /* 0x0000000127067890 */ /* 0x000fc8000fffe03f */
[----:B------:R-:W-:-:S04]  /*1600*/  UISETP.NE.AND UP0, UPT, UR6, 0x4, UPT ;  /* 0x000000040600788c */ /* 0x000fc8000bf05270 */
[----:B------:R-:W-:Y:S02]  /*1610*/  USEL UR7, URZ, 0x1, UP0 ;  /* 0x000000013f077887 */ /* 0x000fe40008000000 */
[----:B------:R-:W-:Y:S02]  /*1620*/  USEL UR6, UR6, URZ, UP0 ;  /* 0x0000003f06067287 */ /* 0x000fe40008000000 */
[----:B------:R-:W-:-:S06]  /*1630*/  ULOP3.LUT UR7, UR38, UR7, URZ, 0x3c, !UPT ;  /* 0x0000000726077292 */ /* 0x000fcc000f8e3c3f */
[----:B01----:R-:W-:Y:S01]  /*1640*/  IMAD.U32 R5, RZ, RZ, UR7 ;  /* 0x00000007ff057e24 */ /* 0x003fe2000f8e00ff */
[----:B------:R-:W-:-:S06]  /*1650*/  UMOV UR7, UR39 ;  /* 0x0000002700077c82 */ /* 0x000fcc0008000000 */
.L_x_25:
[----:B01----:R-:W-:Y:S05]  /*1660*/  @!P0 BRA `(.L_x_19) ;  /* 0x0000000000048947 */ /* 0x003fea0003800000 */
[----:B------:R-:W-:Y:S01]  /*1670*/  BPT.TRAP 0x1 ;  /* 0x000000040000795c */ /* 0x000fe20000300000 */
.L_x_19:
[----:B------:R-:W0:Y:S01]  /*1680*/  S2UR UR9, SR_CgaCtaId ;  /* 0x00000000000979c3 */ /* 0x000e220000008800 */
[----:B------:R-:W-:Y:S01]  /*1690*/  UMOV UR8, 0x400 ;  /* 0x0000040000087882 */ /* 0x000fe20000000000 */
[----:B------:R-:W-:Y:S01]  /*16a0*/  SHF.L.U32 R3, R5, 0x1f, RZ ;  /* 0x0000001f05037819 */ /* 0x000fe200000006ff */
[----:B0-----:R-:W-:-:S04]  /*16b0*/  ULEA UR14, UR9, UR8, 0x18 ;  /* 0x00000008090e7291 */ /* 0x001fc8000f8ec03f */
[----:B------:R-:W-:-:S09]  /*16c0*/  ULEA UR8, UR6, UR14, 0x3 ;  /* 0x0000000e06087291 */ /* 0x000fd2000f8e183f */
[----:B------:R0:W1:Y:S01]  /*16d0*/  SYNCS.PHASECHK.TRANS64.TRYWAIT P1, [UR8], R3 ;  /* 0x00000003ff0075a7 */ /* 0x0000620008020148 */
[----:B------:R-:W-:Y:S05]  /*16e0*/  @!P0 BRA `(.L_x_20) ;  /* 0x0000000000048947 */ /* 0x000fea0003800000 */
[----:B------:R-:W-:Y:S01]  /*16f0*/  BPT.TRAP 0x1 ;  /* 0x000000040000795c */ /* 0x000fe20000300000 */
.L_x_20:
[----:B-1----:R-:W-:Y:S05]  /*1700*/  @P1 BRA `(.L_x_21) ;  /* 0x0000000000081947 */ /* 0x002fea0003800000 */
[----:B------:R-:W1:Y:S02]  /*1710*/  SYNCS.PHASECHK.TRANS64.TRYWAIT P1, [UR8], R3 ;  /* 0x00000003ff0075a7 */ /* 0x000e640008020148 */
[----:B-1----:R-:W-:Y:S05]  /*1720*/  @!P1 BRA `(.L_x_22) ;  /* 0x000000a800cc9947 */ /* 0x002fea0003800000 */
.L_x_21:
[----:B------:R-:W-:Y:S01]  /*1730*/  ULEA UR12, UR6, UR4, 0xb ;  /* 0x00000004060c7291 */ /* 0x000fe2000f8e583f */
[----:B------:R-:W-:Y:S01]  /*1740*/  WARPGROUP.ARRIVE ;  /* 0x00000000000079c5 */ /* 0x000fe20000000000 */
[----:B------:R-:W-:Y:S01]  /*1750*/  ULEA UR13, UR6, UR5, 0xa ;  /* 0x00000005060d7291 */ /* 0x000fe2000f8e503f */
[----:B------:R-:W-:Y:S01]  /*1760*/  UMOV UR9, 0x40000040 ;  /* 0x4000004000097882 */ /* 0x000fe20000000000 */
[----:B------:R-:W-:-:S03]  /*1770*/  UMOV UR11, 0x40000040 ;  /* 0x40000040000b7882 */ /* 0x000fc60000000000 */
[----:B------:R-:W-:Y:S02]  /*1780*/  UMOV UR8, UR12 ;  /* 0x0000000c00087c82 */ /* 0x000fe40008000000 */
[----:B------:R-:W-:Y:S02]  /*1790*/  UMOV UR10, UR13 ;  /* 0x0000000d000a7c82 */ /* 0x000fe40008000000 */
        /* <DEDUP_REMOVED lines=44> */
[----:B------:R-:W-:Y:S01]  /*1a60*/  BPT.TRAP 0x1 ;  /* 0x000000040000795c */ /* 0x000fe20000300000 */
.L_x_23:
[----:B------:R-:W-:Y:S01]  /*1a70*/  ULEA UR8, UR7, UR14, 0x3 ;  /* 0x0000000e07087291 */ /* 0x000fe2000f8e183f */
[----:B------:R-:W-:-:S03]  /*1a80*/  ISETP.GT.U32.AND P1, PT, R19, 0x1, PT ;  /* 0x000000011300780c */ /* 0x000fc60003f24070 */
[----:B------:R-:W-:-:S04]  /*1a90*/  UIADD3 UR8, UR8, 0x20, URZ ;  /* 0x0000002008087890 */ /* 0x000fc8000fffe03f */
[----:B------:R-:W-:-:S09]  /*1aa0*/  UPRMT UR8, URZ, 0x654, UR8 ;  /* 0x000006543f087896 */ /* 0x000fd20008000008 */
[----:B------:R-:W-:Y:S01]  /*1ab0*/  SYNCS.ARRIVE.TRANS64.RED.A1T0 RZ, [UR8], RZ ;  /* 0x000000ffffff79a7 */ /* 0x000fe20008100408 */
[----:B------:R-:W-:Y:S05]  /*1ac0*/  @P1 BRA `(.L_x_24) ;  /* 0x0000000000041947 */ /* 0x000fea0003800000 */
[----:B------:R-:W-:Y:S01]  /*1ad0*/  BPT.TRAP 0x1 ;  /* 0x000000040000795c */ /* 0x000fe20000300000 */
.L_x_24:
[----:B------:R-:W-:Y:S01]  /*1ae0*/  UIADD3 UR6, UR6, 0x1, URZ ;  /* 0x0000000106067890 */ /* 0x000fe2000fffe03f */
[C---:B------:R-:W-:Y:S01]  /*1af0*/  ISETP.GT.AND P1, PT, R0.reuse, 0x1, PT ;  /* 0x000000010000780c */ /* 0x040fe20003f24270 */
[----:B------:R-:W-:Y:S01]  /*1b00*/  UIADD3 UR7, UR7, 0x1, URZ ;  /* 0x0000000107077890 */ /* 0x000fe2000fffe03f */
[----:B------:R-:W-:Y:S01]  /*1b10*/  VIADD R0, R0, 0xffffffff ;  /* 0xffffffff00007836 */ /* 0x000fe20000000000 */
[----:B------:R-:W-:Y:S02]  /*1b20*/  UISETP.NE.AND UP0, UPT, UR6, 0x4, UPT ;  /* 0x000000040600788c */ /* 0x000fe4000bf05270 */
[----:B------:R-:W-:Y:S02]  /*1b30*/  UISETP.NE.AND UP1, UPT, UR7, 0x4, UPT ;  /* 0x000000040700788c */ /* 0x000fe4000bf25270 */
[----:B------:R-:W-:Y:S02]  /*1b40*/  USEL UR8, URZ, 0x1, UP0 ;  /* 0x000000013f087887 */ /* 0x000fe40008000000 */
[----:B------:R-:W-:-:S02]  /*1b50*/  USEL UR6, UR6, URZ, UP0 ;  /* 0x0000003f06067287 */ /* 0x000fc40008000000 */
[----:B------:R-:W-:Y:S02]  /*1b60*/  USEL UR7, UR7, URZ, UP1 ;  /* 0x0000003f07077287 */ /* 0x000fe40008800000 */
[----:B------:R-:W-:Y:S01]  /*1b70*/  LOP3.LUT R5, R5, UR8, RZ, 0x3c, !PT ;  /* 0x0000000805057c12 */ /* 0x000fe2000f8e3cff */
[----:B------:R-:W-:Y:S09]  /*1b80*/  @P1 BRA `(.L_x_25) ;  /* 0xfffffff800b41947 */ /* 0x000ff2000383ffff */
.L_x_18:
[----:B------:R-:W2:Y:S02]  /*1b90*/  LDC R0, c[0x0][0x28c] ;  /* 0x0000a300ff007b82 */ /* 0x000ea40000000800 */
[----:B--2---:R-:W-:-:S13]  /*1ba0*/  ISETP.GE.AND P1, PT, R0, 0x1, PT ;  /* 0x000000010000780c */ /* 0x004fda0003f26270 */
[----:B------:R-:W-:Y:S05]  /*1bb0*/  @!P1 BRA `(.L_x_26) ;  /* 0x0000000000409947 */ /* 0x000fea0003800000 */
[----:B------:R-:W-:Y:S05]  /*1bc0*/  @!P0 BRA `(.L_x_27) ;  /* 0x0000000000048947 */ /* 0x000fea0003800000 */
[----:B------:R-:W-:Y:S01]  /*1bd0*/  BPT.TRAP 0x1 ;  /* 0x000000040000795c */ /* 0x000fe20000300000 */
.L_x_27:
[----:B------:R-:W2:Y:S01]  /*1be0*/  S2UR UR6, SR_CgaCtaId ;  /* 0x00000000000679c3 */ /* 0x000ea20000008800 */
[----:B------:R-:W-:Y:S01]  /*1bf0*/  UISETP.LT.AND UP0, UPT, UR40, 0x1, UPT ;  /* 0x000000012800788c */ /* 0x000fe2000bf01270 */
[----:B------:R-:W-:Y:S01]  /*1c00*/  ISETP.GT.U32.AND P0, PT, R19, 0x1, PT ;  /* 0x000000011300780c */ /* 0x000fe20003f04070 */
[----:B------:R-:W-:Y:S02]  /*1c10*/  UMOV UR5, 0x400 ;  /* 0x0000040000057882 */ /* 0x000fe40000000000 */
[----:B------:R-:W-:-:S04]  /*1c20*/  USEL UR4, UR40, 0x1, UP0 ;  /* 0x0000000128047887 */ /* 0x000fc80008000000 */
[----:B------:R-:W-:-:S04]  /*1c30*/  UIADD3 UR4, UR39, UR40, -UR4 ;  /* 0x0000002827047290 */ /* 0x000fc8000fffe804 */
[----:B------:R-:W-:-:S04]  /*1c40*/  USHF.L.U32 UR4, UR4, 0x3, URZ ;  /* 0x0000000304047899 */ /* 0x000fc8000800063f */
[----:B------:R-:W-:Y:S02]  /*1c50*/  ULOP3.LUT UR4, UR4, 0x18, URZ, 0xc0, !UPT ;  /* 0x0000001804047892 */ /* 0x000fe4000f8ec03f */
[----:B--2---:R-:W-:-:S04]  /*1c60*/  ULEA UR5, UR6, UR5, 0x18 ;  /* 0x0000000506057291 */ /* 0x004fc8000f8ec03f */
[----:B------:R-:W-:-:S04]  /*1c70*/  UIADD3 UR4, UR5, 0x20, UR4 ;  /* 0x0000002005047890 */ /* 0x000fc8000fffe004 */
[----:B------:R-:W-:-:S09]  /*1c80*/  UPRMT UR4, URZ, 0x654, UR4 ;  /* 0x000006543f047896 */ /* 0x000fd20008000004 */
[----:B------:R-:W-:Y:S01]  /*1c90*/  SYNCS.ARRIVE.TRANS64.RED.A1T0 RZ, [UR4], RZ ;  /* 0x000000ffffff79a7 */ /* 0x000fe20008100404 */
[----:B------:R-:W-:Y:S05]  /*1ca0*/  @P0 BRA `(.L_x_26) ;  /* 0x0000000000040947 */ /* 0x000fea0003800000 */
[----:B------:R-:W-:Y:S01]  /*1cb0*/  BPT.TRAP 0x1 ;  /* 0x000000040000795c */ /* 0x000fe20000300000 */
.L_x_26:
[----:B------:R-:W2:Y:S01]  /*1cc0*/  LDC R6, c[0x0][0x288] ;  /* 0x0000a200ff067b82 */ /* 0x000ea20000000800 */
[----:B01----:R-:W-:Y:S01]  /*1cd0*/  LOP3.LUT R4, R18, 0x60, RZ, 0xc0, !PT ;  /* 0x0000006012047812 */ /* 0x003fe200078ec0ff */
[----:B------:R-:W-:Y:S01]  /*1ce0*/  UIADD3 UR39, UR40, UR39, URZ ;  /* 0x0000002728277290 */ /* 0x000fe2000fffe03f */
[----:B------:R-:W-:Y:S01]  /*1cf0*/  LOP3.LUT R0, R22, 0x1, RZ, 0xc0, !PT ;  /* 0x0000000116007812 */ /* 0x000fe200078ec0ff */
[----:B------:R-:W-:Y:S01]  /*1d00*/  IMAD.SHL.U32 R13, R153, 0x80, RZ ;  /* 0x00000080990d7824 */ /* 0x000fe200078e00ff */
[----:B------:R-:W-:Y:S01]  /*1d10*/  SHF.R.U32.HI R3, RZ, 0x2, R18 ;  /* 0x00000002ff037819 */ /* 0x000fe20000011612 */
[----:B------:R-:W-:Y:S01]  /*1d20*/  USHF.R.U32.HI UR4, URZ, 0x2, UR39 ;  /* 0x000000023f047899 */ /* 0x000fe20008011627 */
[----:B------:R-:W-:Y:S01]  /*1d30*/  SHF.R.U32.HI R10, RZ, 0x1, R4 ;  /* 0x00000001ff0a7819 */ /* 0x000fe20000011604 */
[----:B------:R-:W-:Y:S01]  /*1d40*/  IMAD.SHL.U32 R4, R0, 0x40, RZ ;  /* 0x0000004000047824 */ /* 0x000fe200078e00ff */
[----:B------:R-:W-:Y:S01]  /*1d50*/  LOP3.LUT R3, R3, 0x7, RZ, 0xc0, !PT ;  /* 0x0000000703037812 */ /* 0x000fe200078ec0ff */
[----:B------:R-:W-:Y:S01]  /*1d60*/  ULOP3.LUT UR4, UR4, 0x1, URZ, 0xc0, !UPT ;  /* 0x0000000104047892 */ /* 0x000fe2000f8ec03f */
[----:B------:R-:W-:Y:S01]  /*1d70*/  SHF.L.U32 R15, R152, 0x8, RZ ;  /* 0x00000008980f7819 */ /* 0x000fe200000006ff */
[----:B------:R-:W-:Y:S01]  /*1d80*/  ULDC UR8, c[0x0][0x284] ;  /* 0x0000a10000087ab9 */ /* 0x000fe20000000800 */
[--C-:B------:R-:W-:Y:S01]  /*1d90*/  IADD3 R5, RZ, -R10, -R3.reuse ;  /* 0x8000000aff057210 */ /* 0x100fe20007ffe803 */
[----:B------:R-:W-:Y:S01]  /*1da0*/  UISETP.GT.U32.AND UP1, UPT, UR39, 0x3, UPT ;  /* 0x000000032700788c */ /* 0x000fe2000bf24070 */
[----:B------:R-:W-:Y:S01]  /*1db0*/  LOP3.LUT R3, R4, 0x40, R3, 0xe2, !PT ;  /* 0x0000004004037812 */ /* 0x000fe200078ee203 */
[----:B------:R-:W-:Y:S01]  /*1dc0*/  UISETP.NE.U32.AND UP0, UPT, UR4, 0x1, UPT ;  /* 0x000000010400788c */ /* 0x000fe2000bf05070 */
[----:B------:R-:W-:Y:S01]  /*1dd0*/  LOP3.LUT R4, R18, 0x3, RZ, 0xc0, !PT ;  /* 0x0000000312047812 */ /* 0x000fe200078ec0ff */
[----:B------:R-:W-:Y:S01]  /*1de0*/  ULDC.64 UR6, c[0x0][0x5d0] ;  /* 0x0001740000067ab9 */ /* 0x000fe20000000a00 */
[----:B------:R-:W-:Y:S01]  /*1df0*/  SHF.R.S32.HI R21, RZ, 0x1f, R23 ;  /* 0x0000001fff157819 */ /* 0x000fe20000011417 */
[----:B------:R-:W-:Y:S01]  /*1e00*/  UISETP.LT.U32.AND UP1, UPT, UR40, 0x4, UP1 ;  /* 0x000000042800788c */ /* 0x000fe20008f21070 */
[----:B------:R-:W-:Y:S01]  /*1e10*/  IMAD.WIDE R8, R152, 0x100, RZ ;  /* 0x0000010098087825 */ /* 0x000fe200078e02ff */
[----:B------:R-:W-:Y:S01]  /*1e20*/  UISETP.GT.U32.AND UP0, UPT, UR40, 0x3, !UP0 ;  /* 0x000000032800788c */ /* 0x000fe2000c704070 */
[----:B--2---:R-:W-:-:S02]  /*1e30*/  ISETP.GE.AND P0, PT, R13, R6, PT ;  /* 0x000000060d00720c */ /* 0x004fc40003f06270 */
[----:B------:R-:W-:Y:S01]  /*1e40*/  IMAD R12, R4, -0x2, R6 ;  /* 0xfffffffe040c7824 */ /* 0x000fe200078e0206 */
[----:B------:R-:W-:Y:S01]  /*1e50*/  USEL UR5, URZ, 0x1, !UP1 ;  /* 0x000000013f057887 */ /* 0x000fe2000c800000 */
[----:B------:R-:W-:Y:S01]  /*1e60*/  IMAD.SHL.U32 R6, R18, 0x2, RZ ;  /* 0x0000000212067824 */ /* 0x000fe200078e00ff */
[----:B------:R-:W-:Y:S01]  /*1e70*/  ISETP.GE.OR P0, PT, R15, UR8, P0 ;  /* 0x000000080f007c0c */ /* 0x000fe20008706670 */
[----:B------:R-:W-:Y:S01]  /*1e80*/  IMAD R4, R21, UR6, RZ ;  /* 0x0000000615047c24 */ /* 0x000fe2000f8e02ff */
[----:B------:R-:W-:Y:S01]  /*1e90*/  USEL UR4, URZ, 0x1, !UP0 ;  /* 0x000000013f047887 */ /* 0x000fe2000c000000 */
[----:B------:R-:W-:Y:S01]  /*1ea0*/  IMAD R0, R0, -0x40, R5 ;  /* 0xffffffc000007824 */ /* 0x000fe200078e0205 */
[----:B------:R-:W-:Y:S01]  /*1eb0*/  LOP3.LUT R6, R13, 0x6, R6, 0xf8, !PT ;  /* 0x000000060d067812 */ /* 0x000fe200078ef806 */
[----:B------:R-:W-:Y:S01]  /*1ec0*/  IMAD R11, R23, UR7, R4 ;  /* 0x00000007170b7c24 */ /* 0x000fe2000f8e0204 */
[----:B------:R-:W-:Y:S01]  /*1ed0*/  LOP3.LUT R153, R8, R3, R10, 0xfe, !PT ;  /* 0x0000000308997212 */ /* 0x000fe200078efe0a */
[----:B------:R-:W-:Y:S01]  /*1ee0*/  ULOP3.LUT UR39, UR39, 0x3, URZ, 0xc0, !UPT ;  /* 0x0000000327277892 */ /* 0x000fe2000f8ec03f */
[----:B------:R-:W-:Y:S01]  /*1ef0*/  SHF.R.S32.HI R7, RZ, 0x1f, R6 ;  /* 0x0000001fff077819 */ /* 0x000fe20000011406 */
[----:B------:R-:W-:Y:S01]  /*1f00*/  ULOP3.LUT UR38, UR4, UR38, UR5, 0x96, !UPT ;  /* 0x0000002604267292 */ /* 0x000fe2000f8e9605 */
[----:B------:R-:W-:Y:S01]  /*1f10*/  IADD3 R3, -R15, UR8, R0 ;  /* 0x000000080f037c10 */ /* 0x000fe2000fffe100 */
[----:B------:R-:W-:-:S02]  /*1f20*/  IMAD.IADD R0, R12, 0x1, -R13 ;  /* 0x000000010c007824 */ /* 0x000fc400078e0a0d */
[----:B------:R-:W-:-:S04]  /*1f30*/  IMAD.WIDE.U32 R4, R23, UR6, R6 ;  /* 0x0000000617047c25 */ /* 0x000fc8000f8e0006 */
[----:B------:R-:W-:Y:S02]  /*1f40*/  IMAD.IADD R11, R5, 0x1, R11 ;  /* 0x00000001050b7824 */ /* 0x000fe400078e020b */
[----:B------:R-:W-:Y:S02]  /*1f50*/  IMAD.MOV.U32 R152, RZ, RZ, -0x1 ;  /* 0xffffffffff987424 */ /* 0x000fe400078e00ff */
[----:B------:R-:W-:Y:S01]  /*1f60*/  IMAD.MOV.U32 R10, RZ, RZ, R4 ;  /* 0x000000ffff0a7224 */ /* 0x000fe200078e0004 */
[----:B------:R-:W-:Y:S06]  /*1f70*/  @P0 BRA `(.L_x_28) ;  /* 0x00000084006c0947 */ /* 0x000fec0003800000 */
[----:B------:R-:W0:Y:S01]  /*1f80*/  LDC.64 R4, c[0x0][0x5c8] ;  /* 0x00017200ff047b82 */ /* 0x000e220000000a00 */
[----:B-----5:R-:W-:Y:S01]  /*1f90*/  FSETP.NEU.AND P0, PT, R155, RZ, PT ;  /* 0x000000ff9b00720b */ /* 0x020fe20003f0d000 */
[----:B------:R-:W-:Y:S01]  /*1fa0*/  BSSY B0, `(.L_x_28) ;  /* 0x0000858000007945 */ /* 0x000fe20003800000 */
[----:B------:R-:W-:-:S04]  /*1fb0*/  ISETP.GT.AND P3, PT, R3, RZ, PT ;  /* 0x000000ff0300720c */ /* 0x000fc80003f64270 */
[----:B------:R-:W-:Y:S01]  /*1fc0*/  ISETP.GT.AND P1, PT, R0, RZ, P3 ;  /* 0x000000ff0000720c */ /* 0x000fe20001f24270 */
[-C--:B0-----:R-:W-:Y:S02]  /*1fd0*/  IMAD R12, R9, R4.reuse, RZ ;  /* 0x00000004090c7224 */ /* 0x081fe400078e02ff */
[----:B------:R-:W-:-:S04]  /*1fe0*/  IMAD.WIDE.U32 R166, R153, R4, R10 ;  /* 0x0000000499a67225 */ /* 0x000fc800078e000a */
[----:B------:R-:W-:-:S04]  /*1ff0*/  IMAD R11, R153, R5, R12 ;  /* 0x00000005990b7224 */ /* 0x000fc800078e020c */
[----:B------:R-:W-:Y:S01]  /*2000*/  IMAD.IADD R169, R167, 0x1, R11 ;  /* 0x00000001a7a97824 */ /* 0x000fe200078e020b */
[----:B------:R-:W-:Y:S06]  /*2010*/  @!P0 BRA `(.L_x_29) ;  /* 0x00000060000c8947 */ /* 0x000fec0003800000 */
[----:B------:R-:W0:Y:S01]  /*2020*/  LDC.64 R12, c[0x0][0x5b8] ;  /* 0x00016e00ff0c7b82 */ /* 0x000e220000000a00 */
[----:B------:R-:W-:-:S07]  /*2030*/  ULDC.64 UR4, c[0x0][0x5c0] ;  /* 0x0001700000047ab9 */ /* 0x000fce0000000a00 */
[----:B------:R-:W1:Y:S08]  /*2040*/  LDC.64 R14, c[0x0][0x5b0] ;  /* 0x00016c00ff0e7b82 */ /* 0x000e700000000a00 */
[----:B------:R-:W2:Y:S01]  /*2050*/  LDC.64 R10, c[0x0][0x5a8] ;  /* 0x00016a00ff0a7b82 */ /* 0x000ea20000000a00 */
[----:B0-----:R-:W-:-:S04]  /*2060*/  IMAD R20, R21, R12, RZ ;  /* 0x0000000c15147224 */ /* 0x001fc800078e02ff */
[C---:B------:R-:W-:Y:S02]  /*2070*/  IMAD R13, R23.reuse, R13, R20 ;  /* 0x0000000d170d7224 */ /* 0x040fe400078e0214 */
[----:B------:R-:W-:-:S04]  /*2080*/  IMAD.WIDE.U32 R20, R23, R12, R6 ;  /* 0x0000000c17147225 */ /* 0x000fc800078e0006 */
[----:B-1----:R-:W-:Y:S02]  /*2090*/  IMAD R156, R9, R14, RZ ;  /* 0x0000000e099c7224 */ /* 0x002fe400078e02ff */
[----:B------:R-:W-:Y:S02]  /*20a0*/  IMAD.IADD R157, R21, 0x1, R13 ;  /* 0x00000001159d7824 */ /* 0x000fe400078e020d */
[----:B------:R-:W-:Y:S02]  /*20b0*/  IMAD R167, R153, R15, R156 ;  /* 0x0000000f99a77224 */ /* 0x000fe400078e029c */
[----:B------:R-:W-:-:S04]  /*20c0*/  IMAD.MOV.U32 R156, RZ, RZ, R20 ;  /* 0x000000ffff9c7224 */ /* 0x000fc800078e0014 */
[----:B------:R-:W-:-:S04]  /*20d0*/  IMAD.WIDE.U32 R158, R153, R14, R156 ;  /* 0x0000000e999e7225 */ /* 0x000fc800078e009c */
[----:B------:R-:W-:Y:S01]  /*20e0*/  IMAD.IADD R159, R159, 0x1, R167 ;  /* 0x000000019f9f7824 */ /* 0x000fe200078e02a7 */
[----:B--2---:R-:W-:-:S04]  /*20f0*/  LEA R160, P0, R158, R10, 0x1 ;  /* 0x0000000a9ea07211 */ /* 0x004fc800078008ff */
[----:B------:R-:W-:-:S05]  /*2100*/  LEA.HI.X R161, R158, R11, R159, 0x1, P0 ;  /* 0x0000000b9ea17211 */ /* 0x000fca00000f0c9f */
[----:B------:R-:W2:Y:S01]  /*2110*/  @P1 LDG.E.LTC128B.U16 R165, desc[UR36][R160.64] ;  /* 0x00000024a0a51981 */ /* 0x000ea2000c1e1520 */
[----:B------:R-:W-:Y:S01]  /*2120*/  IMAD.WIDE.U32 R162, R153, R14, R6 ;  /* 0x0000000e99a27225 */ /* 0x000fe200078e0006 */
[----:B------:R-:W-:Y:S01]  /*2130*/  ISETP.GT.AND P2, PT, R0, 0x1, P3 ;  /* 0x000000010000780c */ /* 0x000fe20001f44270 */
[----:B------:R-:W-:Y:S03]  /*2140*/  BSSY B1, `(.L_x_30) ;  /* 0x0000012000017945 */ /* 0x000fe60003800000 */
[----:B------:R-:W-:-:S03]  /*2150*/  IADD3 R163, R167, R163, RZ ;  /* 0x000000a3a7a37210 */ /* 0x000fc60007ffe0ff */
[----:B------:R-:W-:-:S04]  /*2160*/  IMAD.WIDE.U32 R162, R23, R12, R162 ;  /* 0x0000000c17a27225 */ /* 0x000fc800078e00a2 */
[----:B--2---:R-:W-:-:S04]  /*2170*/  IMAD.U32 R158, R165, 0x10000, RZ ;  /* 0x00010000a59e7824 */ /* 0x004fc800078e00ff */
[----:B------:R-:W-:Y:S01]  /*2180*/  FMUL R159, R158, R155 ;  /* 0x0000009b9e9f7220 */ /* 0x000fe20000400000 */
[----:B------:R-:W-:-:S03]  /*2190*/  LEA R158, P0, R166, UR4, 0x1 ;  /* 0x00000004a69e7c11 */ /* 0x000fc6000f8008ff */
[----:B------:R-:W-:Y:S01]  /*21a0*/  FFMA R159, R88, R154, R159 ;  /* 0x0000009a589f7223 */ /* 0x000fe2000000009f */
[----:B------:R-:W-:-:S04]  /*21b0*/  IMAD.IADD R88, R13, 0x1, R163 ;  /* 0x000000010d587824 */ /* 0x000fc800078e02a3 */
[----:B------:R-:W-:Y:S02]  /*21c0*/  F2FP.BF16.F32.PACK_AB R161, RZ, R159 ;  /* 0x0000009fffa1723e */ /* 0x000fe400000010ff */
[----:B------:R-:W-:Y:S02]  /*21d0*/  LEA.HI.X R159, R166, UR5, R169, 0x1, P0 ;  /* 0x00000005a69f7c11 */ /* 0x000fe400080f0ca9 */
[----:B------:R-:W-:Y:S02]  /*21e0*/  PRMT R163, R161, 0x7610, R163 ;  /* 0x00007610a1a37816 */ /* 0x000fe400000000a3 */
[----:B------:R-:W-:-:S03]  /*21f0*/  LEA R160, P0, R162, R10, 0x1 ;  /* 0x0000000aa2a07211 */ /* 0x000fc600078008ff */
[----:B------:R0:W-:Y:S01]  /*2200*/  @P1 STG.E.U16 desc[UR36][R158.64], R163 ;  /* 0x000000a39e001986 */ /* 0x0001e2000c101524 */
[----:B------:R-:W-:Y:S01]  /*2210*/  LEA.HI.X R161, R162, R11, R88, 0x1, P0 ;  /* 0x0000000ba2a17211 */ /* 0x000fe200000f0c58 */
[C---:B------:R-:W-:Y:S01]  /*2220*/  IMAD.SHL.U32 R162, R14.reuse, 0x8, RZ ;  /* 0x000000080ea27824 */ /* 0x040fe200078e00ff */
[----:B0-----:R-:W-:Y:S01]  /*2230*/  SHF.L.U64.HI R163, R14, 0x3, R15 ;  /* 0x000000030ea37819 */ /* 0x001fe2000001020f */
[----:B------:R-:W-:Y:S06]  /*2240*/  @!P2 BRA `(.L_x_31) ;  /* 0x000000000004a947 */ /* 0x000fec0003800000 */
[----:B------:R0:W5:Y:S02]  /*2250*/  LDG.E.LTC128B.U16 R165, desc[UR36][R160.64+0x2] ;  /* 0x00000224a0a57981 */ /* 0x000164000c1e1520 */
.L_x_31:
[----:B------:R-:W-:Y:S05]  /*2260*/  BSYNC B1 ;  /* 0x0000000000017941 */ /* 0x000fea0003800000 */
.L_x_30:
[----:B-----5:R-:W-:Y:S01]  /*2270*/  IMAD.U32 R88, R165, 0x10000, RZ ;  /* 0x00010000a5587824 */ /* 0x020fe200078e00ff */
[----:B------:R-:W-:Y:S01]  /*2280*/  ISETP.GT.AND P0, PT, R3, 0x8, PT ;  /* 0x000000080300780c */ /* 0x000fe20003f04270 */
[----:B------:R-:W-:Y:S01]  /*2290*/  IMAD.WIDE.U32 R170, R153, R14, R162 ;  /* 0x0000000e99aa7225 */ /* 0x000fe200078e00a2 */
[----:B------:R-:W-:-:S03]  /*22a0*/  PRMT R172, R165, 0x7610, R172 ;  /* 0x00007610a5ac7816 */ /* 0x000fc600000000ac */
[----:B------:R-:W-:Y:S01]  /*22b0*/  FMUL R88, R88, R155 ;  /* 0x0000009b58587220 */ /* 0x000fe20000400000 */
[----:B------:R-:W-:Y:S01]  /*22c0*/  ISETP.GT.AND P1, PT, R0, RZ, P0 ;  /* 0x000000ff0000720c */ /* 0x000fe20000724270 */
[----:B------:R-:W-:Y:S01]  /*22d0*/  IMAD.IADD R169, R167, 0x1, R171 ;  /* 0x00000001a7a97824 */ /* 0x000fe200078e02ab */
[----:B------:R-:W-:Y:S01]  /*22e0*/  IADD3 R166, P4, R20, R170, RZ ;  /* 0x000000aa14a67210 */ /* 0x000fe20007f9e0ff */
[----:B------:R-:W-:-:S04]  /*22f0*/  FFMA R89, R89, R154, R88 ;  /* 0x0000009a59597223 */ /* 0x000fc80000000058 */
[----:B------:R-:W-:Y:S01]  /*2300*/  IMAD.X R167, R169, 0x1, R157, P4 ;  /* 0x00000001a9a77824 */ /* 0x000fe200020e069d */
[----:B------:R-:W-:Y:S02]  /*2310*/  F2FP.BF16.F32.PACK_AB R168, RZ, R89 ;  /* 0x00000059ffa8723e */ /* 0x000fe400000010ff */
[----:B------:R-:W-:Y:S02]  /*2320*/  LEA R88, P4, R166, R10, 0x1 ;  /* 0x0000000aa6587211 */ /* 0x000fe400078808ff */
[----:B------:R-:W-:Y:S02]  /*2330*/  PRMT R171, R168, 0x7610, R171 ;  /* 0x00007610a8ab7816 */ /* 0x000fe400000000ab */
[----:B------:R-:W-:-:S03]  /*2340*/  LEA.HI.X R89, R166, R11, R167, 0x1, P4 ;  /* 0x0000000ba6597211 */ /* 0x000fc600020f0ca7 */
[----:B------:R1:W-:Y:S04]  /*2350*/  @P2 STG.E.U16 desc[UR36][R158.64+0x2], R171 ;  /* 0x000002ab9e002986 */ /* 0x0003e8000c101524 */
[----:B------:R2:W3:Y:S01]  /*2360*/  @P1 LDG.E.LTC128B.U16 R172, desc[UR36][R88.64] ;  /* 0x0000002458ac1981 */ /* 0x0004e2000c1e1520 */
[----:B------:R-:W-:Y:S01]  /*2370*/  IMAD.SHL.U32 R165, R4, 0x10, RZ ;  /* 0x0000001004a57824 */ /* 0x000fe200078e00ff */
[----:B------:R-:W-:Y:S01]  /*2380*/  IADD3 R170, P2, R6, R170, RZ ;  /* 0x000000aa06aa7210 */ /* 0x000fe20007f5e0ff */
[----:B------:R-:W-:Y:S03]  /*2390*/  BSSY B1, `(.L_x_32) ;  /* 0x0000011000017945 */ /* 0x000fe60003800000 */
[----:B------:R-:W-:Y:S01]  /*23a0*/  IADD3 R168, P4, R165, R158, RZ ;  /* 0x0000009ea5a87210 */ /* 0x000fe20007f9e0ff */
[----:B-1----:R-:W-:Y:S01]  /*23b0*/  IMAD.X R171, R7, 0x1, R169, P2 ;  /* 0x0000000107ab7824 */ /* 0x002fe200010e06a9 */
[----:B------:R-:W-:Y:S01]  /*23c0*/  ISETP.GT.AND P2, PT, R0, 0x1, P0 ;  /* 0x000000010000780c */ /* 0x000fe20000744270 */
[----:B------:R-:W-:-:S03]  /*23d0*/  IMAD.WIDE.U32 R170, R23, R12, R170 ;  /* 0x0000000c17aa7225 */ /* 0x000fc600078e00aa */
[----:B--2---:R-:W-:Y:S01]  /*23e0*/  LEA R88, P5, R170, R10, 0x1 ;  /* 0x0000000aaa587211 */ /* 0x004fe200078a08ff */
[----:B---3--:R-:W-:-:S04]  /*23f0*/  IMAD.U32 R166, R172, 0x10000, RZ ;  /* 0x00010000aca67824 */ /* 0x008fc800078e00ff */
[----:B------:R-:W-:Y:S01]  /*2400*/  FMUL R167, R166, R155 ;  /* 0x0000009ba6a77220 */ /* 0x000fe20000400000 */
[----:B------:R-:W-:-:S03]  /*2410*/  IMAD.IADD R166, R13, 0x1, R171 ;  /* 0x000000010da67824 */ /* 0x000fc600078e02ab */
[----:B------:R-:W-:Y:S01]  /*2420*/  FFMA R90, R90, R154, R167 ;  /* 0x0000009a5a5a7223 */ /* 0x000fe200000000a7 */
[----:B------:R-:W-:Y:S02]  /*2430*/  SHF.L.U64.HI R167, R4, 0x4, R5 ;  /* 0x0000000404a77819 */ /* 0x000fe40000010205 */
[----:B------:R-:W-:Y:S02]  /*2440*/  LEA.HI.X R89, R170, R11, R166, 0x1, P5 ;  /* 0x0000000baa597211 */ /* 0x000fe400028f0ca6 */
[----:B------:R-:W-:Y:S02]  /*2450*/  F2FP.BF16.F32.PACK_AB R90, RZ, R90 ;  /* 0x0000005aff5a723e */ /* 0x000fe400000010ff */
[----:B------:R-:W-:-:S05]  /*2460*/  IADD3.X R169, R167, R159, RZ, P4, !PT ;  /* 0x0000009fa7a97210 */ /* 0x000fca00027fe4ff */
[----:B------:R1:W-:Y:S01]  /*2470*/  @P1 STG.E.U16 desc[UR36][R168.64], R90 ;  /* 0x0000005aa8001986 */ /* 0x0003e2000c101524 */
[----:B------:R-:W-:Y:S05]  /*2480*/  @!P2 BRA `(.L_x_33) ;  /* 0x000000000004a947 */ /* 0x000fea0003800000 */
[----:B------:R2:W5:Y:S02]  /*2490*/  LDG.E.LTC128B.U16 R172, desc[UR36][R88.64+0x2] ;  /* 0x0000022458ac7981 */ /* 0x000564000c1e1520 */
.L_x_33:
[----:B------:R-:W-:Y:S05]  /*24a0*/  BSYNC B1 ;  /* 0x0000000000017941 */ /* 0x000fea0003800000 */
.L_x_32:
[----:B-1---5:R-:W-:Y:S01]  /*24b0*/  IMAD.U32 R90, R172, 0x10000, RZ ;  /* 0x00010000ac5a7824 */ /* 0x022fe200078e00ff */
[----:B------:R-:W-:Y:S01]  /*24c0*/  ISETP.GT.AND P1, PT, R0, 0x8, P3 ;  /* 0x000000080000780c */ /* 0x000fe20001f24270 */
[----:B------:R-:W-:Y:S02]  /*24d0*/  BSSY B1, `(.L_x_34) ;  /* 0x000000a000017945 */ /* 0x000fe40003800000 */
[----:B------:R-:W-:-:S04]  /*24e0*/  FMUL R90, R90, R155 ;  /* 0x0000009b5a5a7220 */ /* 0x000fc80000400000 */
[----:B------:R-:W-:Y:S01]  /*24f0*/  FFMA R90, R91, R154, R90 ;  /* 0x0000009a5b5a7223 */ /* 0x000fe2000000005a */
[----:B------:R-:W-:-:S04]  /*2500*/  @P2 IMAD.MOV.U32 R91, RZ, RZ, R169 ;  /* 0x000000ffff5b2224 */ /* 0x000fc800078e00a9 */
[----:B------:R-:W-:-:S04]  /*2510*/  F2FP.BF16.F32.PACK_AB R90, RZ, R90 ;  /* 0x0000005aff5a723e */ /* 0x000fc800000010ff */
[----:B------:R-:W-:Y:S01]  /*2520*/  PRMT R166, R90, 0x7610, R166 ;  /* 0x000076105aa67816 */ /* 0x000fe200000000a6 */
[----:B------:R-:W-:-:S05]  /*2530*/  @P2 IMAD.MOV.U32 R90, RZ, RZ, R168 ;  /* 0x000000ffff5a2224 */ /* 0x000fca00078e00a8 */
[----:B------:R1:W-:Y:S01]  /*2540*/  @P2 STG.E.U16 desc[UR36][R90.64+0x2], R166 ;  /* 0x000002a65a002986 */ /* 0x0003e2000c101524 */
[----:B------:R-:W-:Y:S05]  /*2550*/  @!P1 BRA `(.L_x_35) ;  /* 0x0000000000049947 */ /* 0x000fea0003800000 */
[----:B------:R3:W5:Y:S02]  /*2560*/  LDG.E.LTC128B.U16 R172, desc[UR36][R160.64+0x10] ;  /* 0x00001024a0ac7981 */ /* 0x000764000c1e1520 */
.L_x_35:
[----:B------:R-:W-:Y:S05]  /*2570*/  BSYNC B1 ;  /* 0x0000000000017941 */ /* 0x000fea0003800000 */
.L_x_34:
[----:B-1---5:R-:W-:Y:S01]  /*2580*/  IMAD.U32 R90, R172, 0x10000, RZ ;  /* 0x00010000ac5a7824 */ /* 0x022fe200078e00ff */
[----:B------:R-:W-:Y:S01]  /*2590*/  ISETP.GT.AND P2, PT, R0, 0x9, P3 ;  /* 0x000000090000780c */ /* 0x000fe20001f44270 */
[----:B------:R-:W-:Y:S02]  /*25a0*/  BSSY B1, `(.L_x_36) ;  /* 0x000000a000017945 */ /* 0x000fe40003800000 */
[----:B------:R-:W-:Y:S01]  /*25b0*/  FMUL R91, R90, R155 ;  /* 0x0000009b5a5b7220 */ /* 0x000fe20000400000 */
[----:B------:R-:W-:-:S03]  /*25c0*/  @P1 IMAD.MOV.U32 R90, RZ, RZ, R158 ;  /* 0x000000ffff5a1224 */ /* 0x000fc600078e009e */
[----:B------:R-:W-:-:S05]  /*25d0*/  FFMA R91, R92, R154, R91 ;  /* 0x0000009a5c5b7223 */ /* 0x000fca000000005b */
[----:B------:R-:W-:-:S04]  /*25e0*/  F2FP.BF16.F32.PACK_AB R91, RZ, R91 ;  /* 0x0000005bff5b723e */ /* 0x000fc800000010ff */
[----:B------:R-:W-:Y:S01]  /*25f0*/  PRMT R92, R91, 0x7610, R92 ;  /* 0x000076105b5c7816 */ /* 0x000fe2000000005c */
[----:B------:R-:W-:-:S05]  /*2600*/  @P1 IMAD.MOV.U32 R91, RZ, RZ, R159 ;  /* 0x000000ffff5b1224 */ /* 0x000fca00078e009f */
[----:B------:R1:W-:Y:S01]  /*2610*/  @P1 STG.E.U16 desc[UR36][R90.64+0x10], R92 ;  /* 0x0000105c5a001986 */ /* 0x0003e2000c101524 */
[----:B------:R-:W-:Y:S05]  /*2620*/  @!P2 BRA `(.L_x_37) ;  /* 0x000000000004a947 */ /* 0x000fea0003800000 */
[----:B------:R4:W5:Y:S02]  /*2630*/  LDG.E.LTC128B.U16 R172, desc[UR36][R160.64+0x12] ;  /* 0x00001224a0ac7981 */ /* 0x000964000c1e1520 */
.L_x_37:
[----:B------:R-:W-:Y:S05]  /*2640*/  BSYNC B1 ;  /* 0x0000000000017941 */ /* 0x000fea0003800000 */
.L_x_36:
[----:B-1---5:R-:W-:Y:S01]  /*2650*/  IMAD.U32 R90, R172, 0x10000, RZ ;  /* 0x00010000ac5a7824 */ /* 0x022fe200078e00ff */
[----:B------:R-:W-:Y:S01]  /*2660*/  ISETP.GT.AND P1, PT, R0, 0x8, P0 ;  /* 0x000000080000780c */ /* 0x000fe20000724270 */
[----:B------:R-:W-:Y:S01]  /*2670*/  @P2 IMAD.MOV.U32 R91, RZ, RZ, R159 ;  /* 0x000000ffff5b2224 */ /* 0x000fe200078e009f */
[----:B------:R-:W-:Y:S01]  /*2680*/  BSSY B1, `(.L_x_38) ;  /* 0x0000009000017945 */ /* 0x000fe20003800000 */
[----:B------:R-:W-:-:S04]  /*2690*/  FMUL R90, R90, R155 ;  /* 0x0000009b5a5a7220 */ /* 0x000fc80000400000 */
[----:B------:R-:W-:-:S05]  /*26a0*/  FFMA R90, R93, R154, R90 ;  /* 0x0000009a5d5a7223 */ /* 0x000fca000000005a */
[----:B------:R-:W-:-:S04]  /*26b0*/  F2FP.BF16.F32.PACK_AB R90, RZ, R90 ;  /* 0x0000005aff5a723e */ /* 0x000fc800000010ff */
[----:B------:R-:W-:Y:S01]  /*26c0*/  PRMT R92, R90, 0x7610, R92 ;  /* 0x000076105a5c7816 */ /* 0x000fe2000000005c */
[----:B------:R-:W-:-:S05]  /*26d0*/  @P2 IMAD.MOV.U32 R90, RZ, RZ, R158 ;  /* 0x000000ffff5a2224 */ /* 0x000fca00078e009e */
[----:B------:R1:W-:Y:S01]  /*26e0*/  @P2 STG.E.U16 desc[UR36][R90.64+0x12], R92 ;  /* 0x0000125c5a002986 */ /* 0x0003e2000c101524 */
[----:B------:R-:W-:Y:S05]  /*26f0*/  @!P1 BRA `(.L_x_39) ;  /* 0x0000000000049947 */ /* 0x000fea0003800000 */
[----:B------:R0:W5:Y:S02]  /*2700*/  LDG.E.LTC128B.U16 R172, desc[UR36][R88.64+0x10] ;  /* 0x0000102458ac7981 */ /* 0x000164000c1e1520 */
.L_x_39:
[----:B------:R-:W-:Y:S05]  /*2710*/  BSYNC B1 ;  /* 0x0000000000017941 */ /* 0x000fea0003800000 */
.L_x_38:
[----:B-1---5:R-:W-:Y:S01]  /*2720*/  SHF.L.U32 R90, R172, 0x10, RZ ;  /* 0x00000010ac5a7819 */ /* 0x022fe200000006ff */
[----:B------:R-:W-:Y:S01]  /*2730*/  BSSY B1, `(.L_x_40) ;  /* 0x000000b000017945 */ /* 0x000fe20003800000 */
[----:B------:R-:W-:-:S03]  /*2740*/  ISETP.GT.AND P2, PT, R0, 0x9, P0 ;  /* 0x000000090000780c */ /* 0x000fc60000744270 */
        /* <DEDUP_REMOVED lines=9> */
.L_x_41:
[----:B------:R-:W-:Y:S05]  /*27e0*/  BSYNC B1 ;  /* 0x0000000000017941 */ /* 0x000fea0003800000 */
.L_x_40:
        /* <DEDUP_REMOVED lines=12> */
.L_x_43:
[----:B------:R-:W-:Y:S05]  /*28b0*/  BSYNC B1 ;  /* 0x0000000000017941 */ /* 0x000fea0003800000 */
.L_x_42:
        /* <DEDUP_REMOVED lines=12> */
.L_x_45:
[----:B------:R-:W-:Y:S05]  /*2980*/  BSYNC B1 ;  /* 0x0000000000017941 */ /* 0x000fea0003800000 */
.L_x_44:
[----:B-1---5:R-:W-:Y:S01]  /*2990*/  IMAD.U32 R90, R172, 0x10000, RZ ;  /* 0x00010000ac5a7824 */ /* 0x022fe200078e00ff */
[----:B------:R-:W-:Y:S01]  /*29a0*/  ISETP.GT.AND P1, PT, R0, 0x10, P0 ;  /* 0x000000100000780c */ /* 0x000fe20000724270 */
[----:B------:R-:W-:Y:S01]  /*29b0*/  @P2 IMAD.MOV.U32 R91, RZ, RZ, R159 ;  /* 0x000000ffff5b2224 */ /* 0x000fe200078e009f */
[----:B------:R-:W-:Y:S01]  /*29c0*/  BSSY B1, `(.L_x_46) ;  /* 0x0000009000017945 */ /* 0x000fe20003800000 */
[----:B------:R-:W-:-:S04]  /*29d0*/  FMUL R90, R90, R155 ;  /* 0x0000009b5a5a7220 */ /* 0x000fc80000400000 */
[----:B------:R-:W-:-:S05]  /*29e0*/  FFMA R90, R97, R154, R90 ;  /* 0x0000009a615a7223 */ /* 0x000fca000000005a */
[----:B------:R-:W-:-:S04]  /*29f0*/  F2FP.BF16.F32.PACK_AB R90, RZ, R90 ;  /* 0x0000005aff5a723e */ /* 0x000fc800000010ff */
[----:B------:R-:W-:Y:S02]  /*2a00*/  PRMT R92, R90, 0x7610, R92 ;  /* 0x000076105a5c7816 */ /* 0x000fe4000000005c */
[----:B------:R-:W-:-:S05]  /*2a10*/  @P2 MOV R90, R158 ;  /* 0x0000009e005a2202 */ /* 0x000fca0000000f00 */
[----:B------:R1:W-:Y:S01]  /*2a20*/  @P2 STG.E.U16 desc[UR36][R90.64+0x22], R92 ;  /* 0x0000225c5a002986 */ /* 0x0003e2000c101524 */
[----:B------:R-:W-:Y:S05]  /*2a30*/  @!P1 BRA `(.L_x_47) ;  /* 0x0000000000049947 */ /* 0x000fea0003800000 */
[----:B------:R0:W5:Y:S02]  /*2a40*/  LDG.E.LTC128B.U16 R172, desc[UR36][R88.64+0x20] ;  /* 0x0000202458ac7981 */ /* 0x000164000c1e1520 */
.L_x_47:
[----:B------:R-:W-:Y:S05]  /*2a50*/  BSYNC B1 ;  /* 0x0000000000017941 */ /* 0x000fea0003800000 */
.L_x_46:
        /* <DEDUP_REMOVED lines=12> */
.L_x_49:
[----:B------:R-:W-:Y:S05]  /*2b20*/  BSYNC B1 ;  /* 0x0000000000017941 */ /* 0x000fea0003800000 */
.L_x_48:
        /* <DEDUP_REMOVED lines=12> */
.L_x_51:
[----:B------:R-:W-:Y:S05]  /*2bf0*/  BSYNC B1 ;  /* 0x0000000000017941 */ /* 0x000fea0003800000 */
.L_x_50:
[----:B-1---5:R-:W-:Y:S01]  /*2c00*/  IMAD.U32 R90, R172, 0x10000, RZ ;  /* 0x00010000ac5a7824 */ /* 0x022fe200078e00ff */
[----:B------:R-:W-:Y:S01]  /*2c10*/  ISETP.GT.AND P2, PT, R0, 0x19, P3 ;  /* 0x000000190000780c */ /* 0x000fe20001f44270 */
[----:B------:R-:W-:Y:S02]  /*2c20*/  BSSY B1, `(.L_x_52) ;  /* 0x000000a000017945 */ /* 0x000fe40003800000 */
[----:B------:R-:W-:Y:S01]  /*2c30*/  FMUL R91, R90, R155 ;  /* 0x0000009b5a5b7220 */ /* 0x000fe20000400000 */
[----:B------:R-:W-:-:S03]  /*2c40*/  @P1 IMAD.MOV.U32 R90, RZ, RZ, R158 ;  /* 0x000000ffff5a1224 */ /* 0x000fc600078e009e */
[----:B------:R-:W-:-:S05]  /*2c50*/  FFMA R91, R100, R154, R91 ;  /* 0x0000009a645b7223 */ /* 0x000fca000000005b */
[----:B------:R-:W-:-:S04]  /*2c60*/  F2FP.BF16.F32.PACK_AB R91, RZ, R91 ;  /* 0x0000005bff5b723e */ /* 0x000fc800000010ff */
[----:B------:R-:W-:Y:S02]  /*2c70*/  PRMT R92, R91, 0x7610, R92 ;  /* 0x000076105b5c7816 */ /* 0x000fe4000000005c */
[----:B------:R-:W-:-:S05]  /*2c80*/  @P1 MOV R91, R159 ;  /* 0x0000009f005b1202 */ /* 0x000fca0000000f00 */
[----:B------:R1:W-:Y:S01]  /*2c90*/  @P1 STG.E.U16 desc[UR36][R90.64+0x30], R92 ;  /* 0x0000305c5a001986 */ /* 0x0003e2000c101524 */
[----:B------:R-:W-:Y:S05]  /*2ca0*/  @!P2 BRA `(.L_x_53) ;  /* 0x000000000004a947 */ /* 0x000fea0003800000 */
[----:B------:R0:W5:Y:S02]  /*2cb0*/  LDG.E.LTC128B.U16 R172, desc[UR36][R160.64+0x32] ;  /* 0x00003224a0ac7981 */ /* 0x000164000c1e1520 */
.L_x_53:
[----:B------:R-:W-:Y:S05]  /*2cc0*/  BSYNC B1 ;  /* 0x0000000000017941 */ /* 0x000fea0003800000 */
.L_x_52:
        /* <DEDUP_REMOVED lines=12> */
.L_x_55:
[----:B------:R-:W-:Y:S05]  /*2d90*/  BSYNC B1 ;  /* 0x0000000000017941 */ /* 0x000fea0003800000 */
.L_x_54:
        /* <DEDUP_REMOVED lines=12> */
.L_x_57:
[----:B------:R-:W-:Y:S05]  /*2e60*/  BSYNC B1 ;  /* 0x0000000000017941 */ /* 0x000fea0003800000 */
.L_x_56:
        /* <DEDUP_REMOVED lines=12> */
.L_x_59:
[----:B------:R-:W-:Y:S05]  /*2f30*/  BSYNC B1 ;  /* 0x0000000000017941 */ /* 0x000fea0003800000 */
.L_x_58:
        /* <DEDUP_REMOVED lines=12> */
.L_x_61:
[----:B------:R-:W-:Y:S05]  /*3000*/  BSYNC B1 ;  /* 0x0000000000017941 */ /* 0x000fea0003800000 */
.L_x_60:
        /* <DEDUP_REMOVED lines=12> */
.L_x_63:
[----:B------:R-:W-:Y:S05]  /*30d0*/  BSYNC B1 ;  /* 0x0000000000017941 */ /* 0x000fea0003800000 */
.L_x_62:
        /* <DEDUP_REMOVED lines=12> */
.L_x_65:
[----:B------:R-:W-:Y:S05]  /*31a0*/  BSYNC B1 ;  /* 0x0000000000017941 */ /* 0x000fea0003800000 */
.L_x_64:
        /* <DEDUP_REMOVED lines=12> */
.L_x_67:
[----:B------:R-:W-:Y:S05]  /*3270*/  BSYNC B1 ;  /* 0x0000000000017941 */ /* 0x000fea0003800000 */
.L_x_66:
        /* <DEDUP_REMOVED lines=12> */
.L_x_69:
[----:B------:R-:W-:Y:S05]  /*3340*/  BSYNC B1 ;  /* 0x0000000000017941 */ /* 0x000fea0003800000 */
.L_x_68:
        /* <DEDUP_REMOVED lines=12> */
.L_x_71:
[----:B------:R-:W-:Y:S05]  /*3410*/  BSYNC B1 ;  /* 0x0000000000017941 */ /* 0x000fea0003800000 */
.L_x_70:
        /* <DEDUP_REMOVED lines=12> */
.L_x_73:
[----:B------:R-:W-:Y:S05]  /*34e0*/  BSYNC B1 ;  /* 0x0000000000017941 */ /* 0x000fea0003800000 */
.L_x_72:
        /* <DEDUP_REMOVED lines=12> */
.L_x_75:
[----:B------:R-:W-:Y:S05]  /*35b0*/  BSYNC B1 ;  /* 0x0000000000017941 */ /* 0x000fea0003800000 */
.L_x_74:
        /* <DEDUP_REMOVED lines=12> */
.L_x_77:
[----:B------:R-:W-:Y:S05]  /*3680*/  BSYNC B1 ;  /* 0x0000000000017941 */ /* 0x000fea0003800000 */
.L_x_76:
        /* <DEDUP_REMOVED lines=12> */
.L_x_79:
[----:B------:R-:W-:Y:S05]  /*3750*/  BSYNC B1 ;  /* 0x0000000000017941 */ /* 0x000fea0003800000 */
.L_x_78:
        /* <DEDUP_REMOVED lines=12> */
.L_x_81:
[----:B------:R-:W-:Y:S05]  /*3820*/  BSYNC B1 ;  /* 0x0000000000017941 */ /* 0x000fea0003800000 */
.L_x_80:
        /* <DEDUP_REMOVED lines=12> */
.L_x_83:
[----:B------:R-:W-:Y:S05]  /*38f0*/  BSYNC B1 ;  /* 0x0000000000017941 */ /* 0x000fea0003800000 */
.L_x_82:
        /* <DEDUP_REMOVED lines=12> */
.L_x_85:
[----:B------:R-:W-:Y:S05]  /*39c0*/  BSYNC B1 ;  /* 0x0000000000017941 */ /* 0x000fea0003800000 */
.L_x_84:
        /* <DEDUP_REMOVED lines=12> */
.L_x_87:
[----:B------:R-:W-:Y:S05]  /*3a90*/  BSYNC B1 ;  /* 0x0000000000017941 */ /* 0x000fea0003800000 */
.L_x_86:
        /* <DEDUP_REMOVED lines=12> */
.L_x_89:
[----:B------:R-:W-:Y:S05]  /*3b60*/  BSYNC B1 ;  /* 0x0000000000017941 */ /* 0x000fea0003800000 */
.L_x_88:
        /* <DEDUP_REMOVED lines=12> */
.L_x_91:
[----:B------:R-:W-:Y:S05]  /*3c30*/  BSYNC B1 ;  /* 0x0000000000017941 */ /* 0x000fea0003800000 */
.L_x_90:
        /* <DEDUP_REMOVED lines=12> */
.L_x_93:
[----:B------:R-:W-:Y:S05]  /*3d00*/  BSYNC B1 ;  /* 0x0000000000017941 */ /* 0x000fea0003800000 */
.L_x_92:
        /* <DEDUP_REMOVED lines=12> */
.L_x_95:
[----:B------:R-:W-:Y:S05]  /*3dd0*/  BSYNC B1 ;  /* 0x0000000000017941 */ /* 0x000fea0003800000 */
.L_x_94:
        /* <DEDUP_REMOVED lines=12> */
.L_x_97:
[----:B------:R-:W-:Y:S05]  /*3ea0*/  BSYNC B1 ;  /* 0x0000000000017941 */ /* 0x000fea0003800000 */
.L_x_96:
        /* <DEDUP_REMOVED lines=12> */
.L_x_99:
[----:B------:R-:W-:Y:S05]  /*3f70*/  BSYNC B1 ;  /* 0x0000000000017941 */ /* 0x000fea0003800000 */
.L_x_98:
        /* <DEDUP_REMOVED lines=12> */
.L_x_101:
[----:B------:R-:W-:Y:S05]  /*4040*/  BSYNC B1 ;  /* 0x0000000000017941 */ /* 0x000fea0003800000 */
.L_x_100:
        /* <DEDUP_REMOVED lines=12> */
.L_x_103:
[----:B------:R-:W-:Y:S05]  /*4110*/  BSYNC B1 ;  /* 0x0000000000017941 */ /* 0x000fea0003800000 */
.L_x_102:
        /* <DEDUP_REMOVED lines=12> */
.L_x_105:
[----:B------:R-:W-:Y:S05]  /*41e0*/  BSYNC B1 ;  /* 0x0000000000017941 */ /* 0x000fea0003800000 */
.L_x_104:
        /* <DEDUP_REMOVED lines=12> */
.L_x_107:
[----:B------:R-:W-:Y:S05]  /*42b0*/  BSYNC B1 ;  /* 0x0000000000017941 */ /* 0x000fea0003800000 */
.L_x_106:
        /* <DEDUP_REMOVED lines=12> */
.L_x_109:
[----:B------:R-:W-:Y:S05]  /*4380*/  BSYNC B1 ;  /* 0x0000000000017941 */ /* 0x000fea0003800000 */
.L_x_108:
        /* <DEDUP_REMOVED lines=12> */
.L_x_111:
[----:B------:R-:W-:Y:S05]  /*4450*/  BSYNC B1 ;  /* 0x0000000000017941 */ /* 0x000fea0003800000 */
.L_x_110:
        /* <DEDUP_REMOVED lines=12> */
.L_x_113:
[----:B------:R-:W-:Y:S05]  /*4520*/  BSYNC B1 ;  /* 0x0000000000017941 */ /* 0x000fea0003800000 */
.L_x_112:
        /* <DEDUP_REMOVED lines=12> */
.L_x_115:
[----:B------:R-:W-:Y:S05]  /*45f0*/  BSYNC B1 ;  /* 0x0000000000017941 */ /* 0x000fea0003800000 */
.L_x_114:
        /* <DEDUP_REMOVED lines=12> */
.L_x_117:
[----:B------:R-:W-:Y:S05]  /*46c0*/  BSYNC B1 ;  /* 0x0000000000017941 */ /* 0x000fea0003800000 */
.L_x_116:
        /* <DEDUP_REMOVED lines=12> */
.L_x_119:
[----:B------:R-:W-:Y:S05]  /*4790*/  BSYNC B1 ;  /* 0x0000000000017941 */ /* 0x000fea0003800000 */
.L_x_118:
        /* <DEDUP_REMOVED lines=12> */
.L_x_121:
[----:B------:R-:W-:Y:S05]  /*4860*/  BSYNC B1 ;  /* 0x0000000000017941 */ /* 0x000fea0003800000 */
.L_x_120:
        /* <DEDUP_REMOVED lines=12> */
.L_x_123:
[----:B------:R-:W-:Y:S05]  /*4930*/  BSYNC B1 ;  /* 0x0000000000017941 */ /* 0x000fea0003800000 */
.L_x_122:
        /* <DEDUP_REMOVED lines=12> */
.L_x_125:
[----:B------:R-:W-:Y:S05]  /*4a00*/  BSYNC B1 ;  /* 0x0000000000017941 */ /* 0x000fea0003800000 */
.L_x_124:
        /* <DEDUP_REMOVED lines=12> */
.L_x_127:
[----:B------:R-:W-:Y:S05]  /*4ad0*/  BSYNC B1 ;  /* 0x0000000000017941 */ /* 0x000fea0003800000 */
.L_x_126:
        /* <DEDUP_REMOVED lines=12> */
.L_x_129:
[----:B------:R-:W-:Y:S05]  /*4ba0*/  BSYNC B1 ;  /* 0x0000000000017941 */ /* 0x000fea0003800000 */
.L_x_128:
        /* <DEDUP_REMOVED lines=12> */
.L_x_131:
[----:B------:R-:W-:Y:S05]  /*4c70*/  BSYNC B1 ;  /* 0x0000000000017941 */ /* 0x000fea0003800000 */
.L_x_130:
        /* <DEDUP_REMOVED lines=12> */
.L_x_133:
[----:B------:R-:W-:Y:S05]  /*4d40*/  BSYNC B1 ;  /* 0x0000000000017941 */ /* 0x000fea0003800000 */
.L_x_132:
        /* <DEDUP_REMOVED lines=12> */
.L_x_135:
[----:B------:R-:W-:Y:S05]  /*4e10*/  BSYNC B1 ;  /* 0x0000000000017941 */ /* 0x000fea0003800000 */
.L_x_134:
        /* <DEDUP_REMOVED lines=12> */
.L_x_137:
[----:B------:R-:W-:Y:S05]  /*4ee0*/  BSYNC B1 ;  /* 0x0000000000017941 */ /* 0x000fea0003800000 */
.L_x_136:
        /* <DEDUP_REMOVED lines=12> */
.L_x_139:
[----:B------:R-:W-:Y:S05]  /*4fb0*/  BSYNC B1 ;  /* 0x0000000000017941 */ /* 0x000fea0003800000 */
.L_x_138:
        /* <DEDUP_REMOVED lines=12> */
.L_x_141:
[----:B------:R-:W-:Y:S05]  /*5080*/  BSYNC B1 ;  /* 0x0000000000017941 */ /* 0x000fea0003800000 */
.L_x_140:
        /* <DEDUP_REMOVED lines=12> */
.L_x_143:
[----:B------:R-:W-:Y:S05]  /*5150*/  BSYNC B1 ;  /* 0x0000000000017941 */ /* 0x000fea0003800000 */
.L_x_142:
        /* <DEDUP_REMOVED lines=12> */
.L_x_145:
[----:B------:R-:W-:Y:S05]  /*5220*/  BSYNC B1 ;  /* 0x0000000000017941 */ /* 0x000fea0003800000 */
.L_x_144:
        /* <DEDUP_REMOVED lines=12> */
.L_x_147:
[----:B------:R-:W-:Y:S05]  /*52f0*/  BSYNC B1 ;  /* 0x0000000000017941 */ /* 0x000fea0003800000 */
.L_x_146:
        /* <DEDUP_REMOVED lines=12> */
.L_x_149:
[----:B------:R-:W-:Y:S05]  /*53c0*/  BSYNC B1 ;  /* 0x0000000000017941 */ /* 0x000fea0003800000 */
.L_x_148:
        /* <DEDUP_REMOVED lines=12> */
.L_x_151:
[----:B------:R-:W-:Y:S05]  /*5490*/  BSYNC B1 ;  /* 0x0000000000017941 */ /* 0x000fea0003800000 */
.L_x_150:
[----:B-----5:R-:W-:Y:S01]  /*54a0*/  IMAD.U32 R8, R172, 0x10000, RZ ;  /* 0x00010000ac087824 */ /* 0x020fe200078e00ff */
[----:B------:R-:W-:Y:S01]  /*54b0*/  ISETP.GT.AND P1, PT, R0, 0x79, P0 ;  /* 0x000000790000780c */ /* 0x000fe20000724270 */
[----:B------:R-:W-:Y:S01]  /*54c0*/  BSSY B1, `(.L_x_152) ;  /* 0x000000c000017945 */ /* 0x000fe20003800000 */
[----:B------:R-:W-:Y:S01]  /*54d0*/  IADD3 R153, P0, R153, 0x80, RZ ;  /* 0x0000008099997810 */ /* 0x000fe20007f1e0ff */
[----:B-1----:R-:W-:Y:S01]  /*54e0*/  FMUL R91, R8, R155 ;  /* 0x0000009b085b7220 */ /* 0x002fe20000400000 */
[----:B------:R-:W-:-:S03]  /*54f0*/  @P2 MOV R8, R168 ;  /* 0x000000a800082202 */ /* 0x000fc60000000f00 */
[----:B------:R-:W-:-:S05]  /*5500*/  FFMA R91, R150, R154, R91 ;  /* 0x0000009a965b7223 */ /* 0x000fca000000005b */
[----:B------:R-:W-:-:S04]  /*5510*/  F2FP.BF16.F32.PACK_AB R91, RZ, R91 ;  /* 0x0000005bff5b723e */ /* 0x000fc800000010ff */
[----:B------:R-:W-:Y:S01]  /*5520*/  PRMT R90, R91, 0x7610, R90 ;  /* 0x000076105b5a7816 */ /* 0x000fe2000000005a */
[----:B------:R-:W-:Y:S02]  /*5530*/  IMAD.X R91, RZ, RZ, R9, P0 ;  /* 0x000000ffff5b7224 */ /* 0x000fe400000e0609 */
[----:B------:R-:W-:-:S05]  /*5540*/  @P2 IMAD.MOV.U32 R9, RZ, RZ, R169 ;  /* 0x000000ffff092224 */ /* 0x000fca00078e00a9 */
[----:B------:R1:W-:Y:S01]  /*5550*/  @P2 STG.E.U16 desc[UR36][R8.64+0xf0], R90 ;  /* 0x0000f05a08002986 */ /* 0x0003e2000c101524 */
[----:B------:R-:W-:Y:S05]  /*5560*/  @!P1 BRA `(.L_x_153) ;  /* 0x0000000000049947 */ /* 0x000fea0003800000 */
[----:B------:R0:W5:Y:S02]  /*5570*/  LDG.E.LTC128B.U16 R172, desc[UR36][R88.64+0xf2] ;  /* 0x0000f22458ac7981 */ /* 0x000164000c1e1520 */
.L_x_153:
[----:B------:R-:W-:Y:S05]  /*5580*/  BSYNC B1 ;  /* 0x0000000000017941 */ /* 0x000fea0003800000 */
.L_x_152:
[----:B-1---5:R-:W-:Y:S01]  /*5590*/  IMAD.U32 R8, R172, 0x10000, RZ ;  /* 0x00010000ac087824 */ /* 0x022fe200078e00ff */
[----:B------:R-:W-:Y:S01]  /*55a0*/  ISETP.GT.AND P0, PT, R3, 0x80, PT ;  /* 0x000000800300780c */ /* 0x000fe20003f04270 */
[-C--:B------:R-:W-:Y:S02]  /*55b0*/  IMAD R90, R91, R14.reuse, RZ ;  /* 0x0000000e5b5a7224 */ /* 0x080fe400078e02ff */
[----:B0-2---:R-:W-:Y:S01]  /*55c0*/  FMUL R88, R8, R155 ;  /* 0x0000009b08587220 */ /* 0x005fe20000400000 */
[----:B------:R-:W-:Y:S01]  /*55d0*/  IMAD.WIDE.U32 R8, R153, R14, R156 ;  /* 0x0000000e99087225 */ /* 0x000fe200078e009c */
[----:B------:R-:W-:-:S03]  /*55e0*/  ISETP.GT.AND P3, PT, R0, RZ, P0 ;  /* 0x000000ff0000720c */ /* 0x000fc60000764270 */
[----:B------:R-:W-:Y:S01]  /*55f0*/  FFMA R151, R151, R154, R88 ;  /* 0x0000009a97977223 */ /* 0x000fe20000000058 */
[----:B------:R-:W-:Y:S01]  /*5600*/  IMAD R97, R153, R15, R90 ;  /* 0x0000000f99617224 */ /* 0x000fe200078e025a */
[----:B------:R-:W-:-:S03]  /*5610*/  LEA R88, P2, R8, R10, 0x1 ;  /* 0x0000000a08587211 */ /* 0x000fc600078408ff */
[----:B------:R-:W-:Y:S01]  /*5620*/  IMAD.IADD R9, R9, 0x1, R97 ;  /* 0x0000000109097824 */ /* 0x000fe200078e0261 */
[----:B------:R-:W-:-:S04]  /*5630*/  F2FP.BF16.F32.PACK_AB R151, RZ, R151 ;  /* 0x00000097ff97723e */ /* 0x000fc800000010ff */
[----:B------:R-:W-:Y:S01]  /*5640*/  LEA.HI.X R89, R8, R11, R9, 0x1, P2 ;  /* 0x0000000b08597211 */ /* 0x000fe200010f0c09 */
[----:B------:R0:W-:Y:S04]  /*5650*/  @P1 STG.E.U16 desc[UR36][R168.64+0xf2], R151 ;  /* 0x0000f297a8001986 */ /* 0x0001e8000c101524 */
[----:B------:R-:W2:Y:S01]  /*5660*/  @P3 LDG.E.LTC128B.U16 R172, desc[UR36][R88.64] ;  /* 0x0000002458ac3981 */ /* 0x000ea2000c1e1520 */
[----:B------:R-:W-:Y:S01]  /*5670*/  IMAD.WIDE.U32 R8, R153, R14, R6 ;  /* 0x0000000e99087225 */ /* 0x000fe200078e0006 */
[----:B------:R-:W-:Y:S01]  /*5680*/  SHF.L.U64.HI R95, R4, 0x8, R5 ;  /* 0x00000008045f7819 */ /* 0x000fe20000010205 */
[----:B------:R-:W-:Y:S01]  /*5690*/  BSSY B1, `(.L_x_154) ;  /* 0x0000011000017945 */ /* 0x000fe20003800000 */
[----:B------:R-:W-:Y:S01]  /*56a0*/  ISETP.GT.AND P2, PT, R0, 0x1, P0 ;  /* 0x000000010000780c */ /* 0x000fe20000744270 */
[----:B------:R-:W-:-:S02]  /*56b0*/  IMAD.IADD R9, R97, 0x1, R9 ;  /* 0x0000000161097824 */ /* 0x000fc400078e0209 */
[----:B------:R-:W-:Y:S02]  /*56c0*/  IMAD.SHL.U32 R93, R4, 0x100, RZ ;  /* 0x00000100045d7824 */ /* 0x000fe400078e00ff */
[----:B--2---:R-:W-:-:S04]  /*56d0*/  IMAD.U32 R90, R172, 0x10000, RZ ;  /* 0x00010000ac5a7824 */ /* 0x004fc800078e00ff */
[----:B------:R-:W-:Y:S01]  /*56e0*/  FMUL R15, R90, R155 ;  /* 0x0000009b5a0f7220 */ /* 0x000fe20000400000 */
[----:B------:R-:W-:Y:S01]  /*56f0*/  IMAD.WIDE.U32 R90, R23, R12, R8 ;  /* 0x0000000c175a7225 */ /* 0x000fe200078e0008 */
[----:B------:R-:W-:-:S03]  /*5700*/  IADD3 R8, P1, R93, R158, RZ ;  /* 0x0000009e5d087210 */ /* 0x000fc60007f3e0ff */
[----:B------:R-:W-:Y:S01]  /*5710*/  FFMA R15, R24, R154, R15 ;  /* 0x0000009a180f7223 */ /* 0x000fe2000000000f */
[----:B------:R-:W-:Y:S01]  /*5720*/  IMAD.IADD R5, R13, 0x1, R91 ;  /* 0x000000010d057824 */ /* 0x000fe200078e025b */
[C---:B------:R-:W-:Y:S01]  /*5730*/  LEA R4, P4, R90.reuse, R10, 0x1 ;  /* 0x0000000a5a047211 */ /* 0x040fe200078808ff */
[----:B------:R-:W-:Y:S02]  /*5740*/  IMAD.X R9, R95, 0x1, R159, P1 ;  /* 0x000000015f097824 */ /* 0x000fe400008e069f */
[----:B------:R-:W-:Y:S02]  /*5750*/  F2FP.BF16.F32.PACK_AB R15, RZ, R15 ;  /* 0x0000000fff0f723e */ /* 0x000fe400000010ff */
[----:B------:R-:W-:-:S03]  /*5760*/  LEA.HI.X R5, R90, R11, R5, 0x1, P4 ;  /* 0x0000000b5a057211 */ /* 0x000fc600020f0c05 */
[----:B------:R0:W-:Y:S01]  /*5770*/  @P3 STG.E.U16 desc[UR36][R8.64], R15 ;  /* 0x0000000f08003986 */ /* 0x0001e2000c101524 */
[----:B------:R-:W-:Y:S05]  /*5780*/  @!P2 BRA `(.L_x_155) ;  /* 0x000000000004a947 */ /* 0x000fea0003800000 */
[----:B------:R1:W5:Y:S02]  /*5790*/  LDG.E.LTC128B.U16 R172, desc[UR36][R4.64+0x2] ;  /* 0x0000022404ac7981 */ /* 0x000364000c1e1520 */
.L_x_155:
[----:B------:R-:W-:Y:S05]  /*57a0*/  BSYNC B1 ;  /* 0x0000000000017941 */ /* 0x000fea0003800000 */
.L_x_154:
[----:B-----5:R-:W-:Y:S01]  /*57b0*/  IMAD.U32 R24, R172, 0x10000, RZ ;  /* 0x00010000ac187824 */ /* 0x020fe200078e00ff */
[----:B------:R-:W-:Y:S01]  /*57c0*/  ISETP.GT.AND P1, PT, R3, 0x88, PT ;  /* 0x000000880300780c */ /* 0x000fe20003f24270 */
[----:B0-----:R-:W-:Y:S01]  /*57d0*/  IMAD.WIDE.U32 R14, R153, R14, R162 ;  /* 0x0000000e990e7225 */ /* 0x001fe200078e00a2 */
[----:B------:R-:W-:Y:S03]  /*57e0*/  BSSY B1, `(.L_x_156) ;  /* 0x000000e000017945 */ /* 0x000fe60003800000 */
[----:B------:R-:W-:Y:S01]  /*57f0*/  FMUL R24, R24, R155 ;  /* 0x0000009b18187220 */ /* 0x000fe20000400000 */
[----:B------:R-:W-:Y:S02]  /*5800*/  ISETP.GT.AND P3, PT, R0, RZ, P1 ;  /* 0x000000ff0000720c */ /* 0x000fe40000f64270 */
[----:B------:R-:W-:Y:S01]  /*5810*/  IADD3 R21, P5, R20, R14, RZ ;  /* 0x0000000e14157210 */ /* 0x000fe20007fbe0ff */
[----:B------:R-:W-:Y:S01]  /*5820*/  FFMA R24, R25, R154, R24 ;  /* 0x0000009a19187223 */ /* 0x000fe20000000018 */
[----:B------:R-:W-:-:S02]  /*5830*/  IADD3 R97, R97, R15, RZ ;  /* 0x0000000f61617210 */ /* 0x000fc40007ffe0ff */
[----:B------:R-:W-:Y:S02]  /*5840*/  IADD3 R20, P4, R6, R14, RZ ;  /* 0x0000000e06147210 */ /* 0x000fe40007f9e0ff */
[----:B------:R-:W-:Y:S01]  /*5850*/  F2FP.BF16.F32.PACK_AB R24, RZ, R24 ;  /* 0x00000018ff18723e */ /* 0x000fe200000010ff */
[----:B------:R-:W-:Y:S01]  /*5860*/  IMAD.X R156, R97, 0x1, R157, P5 ;  /* 0x00000001619c7824 */ /* 0x000fe200028e069d */
[----:B------:R-:W-:-:S03]  /*5870*/  LEA R14, P5, R21, R10, 0x1 ;  /* 0x0000000a150e7211 */ /* 0x000fc600078a08ff */
[----:B------:R0:W-:Y:S01]  /*5880*/  @P2 STG.E.U16 desc[UR36][R8.64+0x2], R24 ;  /* 0x0000021808002986 */ /* 0x0001e2000c101524 */
[----:B------:R-:W-:Y:S01]  /*5890*/  LEA.HI.X R15, R21, R11, R156, 0x1, P5 ;  /* 0x0000000b150f7211 */ /* 0x000fe200028f0c9c */
[----:B------:R-:W-:Y:S08]  /*58a0*/  @!P3 BRA `(.L_x_157) ;  /* 0x000000000004b947 */ /* 0x000ff00003800000 */
[----:B------:R2:W5:Y:S02]  /*58b0*/  LDG.E.LTC128B.U16 R172, desc[UR36][R14.64] ;  /* 0x000000240eac7981 */ /* 0x000564000c1e1520 */
.L_x_157:
[----:B------:R-:W-:Y:S05]  /*58c0*/  BSYNC B1 ;  /* 0x0000000000017941 */ /* 0x000fea0003800000 */
.L_x_156:
[----:B-----5:R-:W-:Y:S01]  /*58d0*/  IMAD.U32 R6, R172, 0x10000, RZ ;  /* 0x00010000ac067824 */ /* 0x020fe200078e00ff */
[----:B------:R-:W-:Y:S01]  /*58e0*/  ISETP.GT.AND P2, PT, R0, 0x1, P1 ;  /* 0x000000010000780c */ /* 0x000fe20000f44270 */
[----:B------:R-:W-:Y:S01]  /*58f0*/  IMAD.X R21, R7, 0x1, R97, P4 ;  /* 0x0000000107157824 */ /* 0x000fe200020e0661 */
[----:B------:R-:W-:Y:S01]  /*5900*/  BSSY B1, `(.L_x_158) ;  /* 0x000000d000017945 */ /* 0x000fe20003800000 */
[----:B------:R-:W-:Y:S01]  /*5910*/  FMUL R3, R6, R155 ;  /* 0x0000009b06037220 */ /* 0x000fe20000400000 */
[----:B------:R-:W-:Y:S01]  /*5920*/  IADD3 R6, P4, R8, R165, RZ ;  /* 0x000000a508067210 */ /* 0x000fe20007f9e0ff */
[----:B--2---:R-:W-:-:S04]  /*5930*/  IMAD.WIDE.U32 R14, R23, R12, R20 ;  /* 0x0000000c170e7225 */ /* 0x004fc800078e0014 */
[----:B------:R-:W-:Y:S01]  /*5940*/  FFMA R3, R26, R154, R3 ;  /* 0x0000009a1a037223 */ /* 0x000fe20000000003 */
[----:B------:R-:W-:Y:S01]  /*5950*/  IMAD.X R7, R9, 0x1, R167, P4 ;  /* 0x0000000109077824 */ /* 0x000fe200020e06a7 */
[----:B------:R-:W-:Y:S01]  /*5960*/  LEA R10, P5, R14, R10, 0x1 ;  /* 0x0000000a0e0a7211 */ /* 0x000fe200078a08ff */
[----:B------:R-:W-:Y:S02]  /*5970*/  IMAD.IADD R13, R13, 0x1, R15 ;  /* 0x000000010d0d7824 */ /* 0x000fe400078e020f */
[----:B------:R-:W-:-:S03]  /*5980*/  F2FP.BF16.F32.PACK_AB R3, RZ, R3 ;  /* 0x00000003ff03723e */ /* 0x000fc600000010ff */
[----:B------:R-:W-:Y:S02]  /*5990*/  LEA.HI.X R11, R14, R11, R13, 0x1, P5 ;  /* 0x0000000b0e0b7211 */ /* 0x000fe400028f0c0d */
[----:B------:R2:W-:Y:S01]  /*59a0*/  @P3 STG.E.U16 desc[UR36][R6.64], R3 ;  /* 0x0000000306003986 */ /* 0x0005e2000c101524 */
[----:B------:R-:W-:Y:S05]  /*59b0*/  @!P2 BRA `(.L_x_159) ;  /* 0x000000000004a947 */ /* 0x000fea0003800000 */
[----:B------:R0:W5:Y:S02]  /*59c0*/  LDG.E.LTC128B.U16 R172, desc[UR36][R10.64+0x2] ;  /* 0x000002240aac7981 */ /* 0x000164000c1e1520 */
.L_x_159:
[----:B------:R-:W-:Y:S05]  /*59d0*/  BSYNC B1 ;  /* 0x0000000000017941 */ /* 0x000fea0003800000 */
.L_x_158:
[----:B-----5:R-:W-:Y:S01]  /*59e0*/  IMAD.U32 R12, R172, 0x10000, RZ ;  /* 0x00010000ac0c7824 */ /* 0x020fe200078e00ff */
[----:B------:R-:W-:Y:S01]  /*59f0*/  ISETP.GT.AND P3, PT, R0, 0x8, P0 ;  /* 0x000000080000780c */ /* 0x000fe20000764270 */
[----:B------:R-:W-:Y:S02]  /*5a00*/  BSSY B1, `(.L_x_160) ;  /* 0x0000007000017945 */ /* 0x000fe40003800000 */
[----:B------:R-:W-:-:S04]  /*5a10*/  FMUL R12, R12, R155 ;  /* 0x0000009b0c0c7220 */ /* 0x000fc80000400000 */
[----:B------:R-:W-:-:S05]  /*5a20*/  FFMA R12, R27, R154, R12 ;  /* 0x0000009a1b0c7223 */ /* 0x000fca000000000c */
[----:B------:R-:W-:-:S05]  /*5a30*/  F2FP.BF16.F32.PACK_AB R12, RZ, R12 ;  /* 0x0000000cff0c723e */ /* 0x000fca00000010ff */
[----:B------:R0:W-:Y:S01]  /*5a40*/  @P2 STG.E.U16 desc[UR36][R6.64+0x2], R12 ;  /* 0x0000020c06002986 */ /* 0x0001e2000c101524 */
[----:B------:R-:W-:Y:S05]  /*5a50*/  @!P3 BRA `(.L_x_161) ;  /* 0x000000000004b947 */ /* 0x000fea0003800000 */
[----:B------:R0:W5:Y:S02]  /*5a60*/  LDG.E.LTC128B.U16 R172, desc[UR36][R4.64+0x10] ;  /* 0x0000102404ac7981 */ /* 0x000164000c1e1520 */
.L_x_161:
[----:B------:R-:W-:Y:S05]  /*5a70*/  BSYNC B1 ;  /* 0x0000000000017941 */ /* 0x000fea0003800000 */
.L_x_160:
[----:B0-2--5:R-:W-:Y:S01]  /*5a80*/  IMAD.U32 R6, R172, 0x10000, RZ ;  /* 0x00010000ac067824 */ /* 0x025fe200078e00ff */
[----:B------:R-:W-:Y:S01]  /*5a90*/  ISETP.GT.AND P2, PT, R0, 0x9, P0 ;  /* 0x000000090000780c */ /* 0x000fe20000744270 */
[----:B------:R-:W-:Y:S01]  /*5aa0*/  IMAD.MOV.U32 R7, RZ, RZ, R9 ;  /* 0x000000ffff077224 */ /* 0x000fe200078e0009 */
[----:B------:R-:W-:Y:S01]  /*5ab0*/  BSSY B1, `(.L_x_162) ;  /* 0x0000008000017945 */ /* 0x000fe20003800000 */
[----:B------:R-:W-:Y:S01]  /*5ac0*/  FMUL R3, R6, R155 ;  /* 0x0000009b06037220 */ /* 0x000fe20000400000 */
[----:B------:R-:W-:-:S03]  /*5ad0*/  IMAD.MOV.U32 R6, RZ, RZ, R8 ;  /* 0x000000ffff067224 */ /* 0x000fc600078e0008 */
[----:B------:R-:W-:-:S05]  /*5ae0*/  FFMA R3, R28, R154, R3 ;  /* 0x0000009a1c037223 */ /* 0x000fca0000000003 */
[----:B------:R-:W-:-:S05]  /*5af0*/  F2FP.BF16.F32.PACK_AB R3, RZ, R3 ;  /* 0x00000003ff03723e */ /* 0x000fca00000010ff */
[----:B------:R0:W-:Y:S01]  /*5b00*/  @P3 STG.E.U16 desc[UR36][R6.64+0x10], R3 ;  /* 0x0000100306003986 */ /* 0x0001e2000c101524 */
[----:B------:R-:W-:Y:S05]  /*5b10*/  @!P2 BRA `(.L_x_163) ;  /* 0x000000000004a947 */ /* 0x000fea0003800000 */
[----:B------:R2:W5:Y:S02]  /*5b20*/  LDG.E.LTC128B.U16 R172, desc[UR36][R4.64+0x12] ;  /* 0x0000122404ac7981 */ /* 0x000564000c1e1520 */
.L_x_163:
[----:B------:R-:W-:Y:S05]  /*5b30*/  BSYNC B1 ;  /* 0x0000000000017941 */ /* 0x000fea0003800000 */
.L_x_162:
[----:B-----5:R-:W-:Y:S01]  /*5b40*/  SHF.L.U32 R12, R172, 0x10, RZ ;  /* 0x00000010ac0c7819 */ /* 0x020fe200000006ff */
[----:B------:R-:W-:Y:S01]  /*5b50*/  BSSY B1, `(.L_x_164) ;  /* 0x0000008000017945 */ /* 0x000fe20003800000 */
[----:B------:R-:W-:-:S03]  /*5b60*/  ISETP.GT.AND P4, PT, R0, 0x8, P1 ;  /* 0x000000080000780c */ /* 0x000fc60000f84270 */
[----:B------:R-:W-:-:S04]  /*5b70*/  FMUL R12, R12, R155 ;  /* 0x0000009b0c0c7220 */ /* 0x000fc80000400000 */
[----:B------:R-:W-:-:S05]  /*5b80*/  FFMA R12, R29, R154, R12 ;  /* 0x0000009a1d0c7223 */ /* 0x000fca000000000c */
[----:B------:R-:W-:-:S05]  /*5b90*/  F2FP.BF16.F32.PACK_AB R12, RZ, R12 ;  /* 0x0000000cff0c723e */ /* 0x000fca00000010ff */
[----:B------:R0:W-:Y:S01]  /*5ba0*/  @P2 STG.E.U16 desc[UR36][R6.64+0x12], R12 ;  /* 0x0000120c06002986 */ /* 0x0001e2000c101524 */
[----:B------:R-:W-:Y:S05]  /*5bb0*/  @!P4 BRA `(.L_x_165) ;  /* 0x000000000004c947 */ /* 0x000fea0003800000 */
[----:B------:R0:W5:Y:S02]  /*5bc0*/  LDG.E.LTC128B.U16 R172, desc[UR36][R10.64+0x10] ;  /* 0x000010240aac7981 */ /* 0x000164000c1e1520 */
.L_x_165:
[----:B------:R-:W-:Y:S05]  /*5bd0*/  BSYNC B1 ;  /* 0x0000000000017941 */ /* 0x000fea0003800000 */
.L_x_164:
[----:B0----5:R-:W-:Y:S01]  /*5be0*/  IMAD.U32 R12, R172, 0x10000, RZ ;  /* 0x00010000ac0c7824 */ /* 0x021fe200078e00ff */
[----:B------:R-:W-:Y:S01]  /*5bf0*/  IADD3 R8, P3, R165, R8, RZ ;  /* 0x00000008a5087210 */ /* 0x000fe20007f7e0ff */
[----:B------:R-:W-:Y:S01]  /*5c00*/  BSSY B1, `(.L_x_166) ;  /* 0x0000009000017945 */ /* 0x000fe20003800000 */
[----:B------:R-:W-:Y:S01]  /*5c10*/  ISETP.GT.AND P2, PT, R0, 0x9, P1 ;  /* 0x000000090000780c */ /* 0x000fe20000f44270 */
[----:B------:R-:W-:Y:S02]  /*5c20*/  FMUL R3, R12, R155 ;  /* 0x0000009b0c037220 */ /* 0x000fe40000400000 */
[----:B------:R-:W-:Y:S02]  /*5c30*/  IMAD.X R9, R167, 0x1, R9, P3 ;  /* 0x00000001a7097824 */ /* 0x000fe400018e0609 */
[----:B------:R-:W-:-:S05]  /*5c40*/  FFMA R3, R30, R154, R3 ;  /* 0x0000009a1e037223 */ /* 0x000fca0000000003 */
[----:B------:R-:W-:-:S05]  /*5c50*/  F2FP.BF16.F32.PACK_AB R3, RZ, R3 ;  /* 0x00000003ff03723e */ /* 0x000fca00000010ff */
[----:B------:R0:W-:Y:S01]  /*5c60*/  @P4 STG.E.U16 desc[UR36][R8.64+0x10], R3 ;  /* 0x0000100308004986 */ /* 0x0001e2000c101524 */
[----:B------:R-:W-:Y:S05]  /*5c70*/  @!P2 BRA `(.L_x_167) ;  /* 0x000000000004a947 */ /* 0x000fea0003800000 */
[----:B------:R0:W5:Y:S02]  /*5c80*/  LDG.E.LTC128B.U16 R172, desc[UR36][R10.64+0x12] ;  /* 0x000012240aac7981 */ /* 0x000164000c1e1520 */
.L_x_167:
[----:B------:R-:W-:Y:S05]  /*5c90*/  BSYNC B1 ;  /* 0x0000000000017941 */ /* 0x000fea0003800000 */
.L_x_166:
[----:B0----5:R-:W-:Y:S01]  /*5ca0*/  IMAD.U32 R8, R172, 0x10000, RZ ;  /* 0x00010000ac087824 */ /* 0x021fe200078e00ff */
[----:B------:R-:W-:Y:S01]  /*5cb0*/  ISETP.GT.AND P3, PT, R0, 0x10, P0 ;  /* 0x000000100000780c */ /* 0x000fe20000764270 */
[----:B------:R-:W-:Y:S02]  /*5cc0*/  BSSY B1, `(.L_x_168) ;  /* 0x0000009000017945 */ /* 0x000fe40003800000 */
[----:B------:R-:W-:-:S04]  /*5cd0*/  FMUL R8, R8, R155 ;  /* 0x0000009b08087220 */ /* 0x000fc80000400000 */
[----:B------:R-:W-:Y:S01]  /*5ce0*/  FFMA R31, R31, R154, R8 ;  /* 0x0000009a1f1f7223 */ /* 0x000fe20000000008 */
[----:B------:R-:W-:-:S04]  /*5cf0*/  IADD3 R8, P4, P5, R165, R158, R93 ;  /* 0x0000009ea5087210 */ /* 0x000fc80007d9e05d */
[----:B------:R-:W-:Y:S02]  /*5d00*/  F2FP.BF16.F32.PACK_AB R31, RZ, R31 ;  /* 0x0000001fff1f723e */ /* 0x000fe400000010ff */
[----:B------:R-:W-:-:S05]  /*5d10*/  IADD3.X R9, R167, R159, R95, P4, P5 ;  /* 0x0000009fa7097210 */ /* 0x000fca00027ea45f */
[----:B------:R0:W-:Y:S01]  /*5d20*/  @P2 STG.E.U16 desc[UR36][R8.64+0x12], R31 ;  /* 0x0000121f08002986 */ /* 0x0001e2000c101524 */
[----:B------:R-:W-:Y:S05]  /*5d30*/  @!P3 BRA `(.L_x_169) ;  /* 0x000000000004b947 */ /* 0x000fea0003800000 */
[----:B------:R0:W5:Y:S02]  /*5d40*/  LDG.E.LTC128B.U16 R172, desc[UR36][R4.64+0x20] ;  /* 0x0000202404ac7981 */ /* 0x000164000c1e1520 */
.L_x_169:
[----:B------:R-:W-:Y:S05]  /*5d50*/  BSYNC B1 ;  /* 0x0000000000017941 */ /* 0x000fea0003800000 */
.L_x_168:
        /* <DEDUP_REMOVED lines=9> */
.L_x_171:
[----:B------:R-:W-:Y:S05]  /*5df0*/  BSYNC B1 ;  /* 0x0000000000017941 */ /* 0x000fea0003800000 */
.L_x_170:
        /* <DEDUP_REMOVED lines=9> */
.L_x_173:
[----:B------:R-:W-:Y:S05]  /*5e90*/  BSYNC B1 ;  /* 0x0000000000017941 */ /* 0x000fea0003800000 */
.L_x_172:
[----:B0----5:R-:W-:Y:S01]  /*5ea0*/  IMAD.U32 R12, R172, 0x10000, RZ ;  /* 0x00010000ac0c7824 */ /* 0x021fe200078e00ff */
        /* <DEDUP_REMOVED lines=8> */
.L_x_175:
[----:B------:R-:W-:Y:S05]  /*5f30*/  BSYNC B1 ;  /* 0x0000000000017941 */ /* 0x000fea0003800000 */
.L_x_174:
        /* <DEDUP_REMOVED lines=9> */
.L_x_177:
[----:B------:R-:W-:Y:S05]  /*5fd0*/  BSYNC B1 ;  /* 0x0000000000017941 */ /* 0x000fea0003800000 */
.L_x_176:
        /* <DEDUP_REMOVED lines=9> */
.L_x_179:
[----:B------:R-:W-:Y:S05]  /*6070*/  BSYNC B1 ;  /* 0x0000000000017941 */ /* 0x000fea0003800000 */
.L_x_178:
        /* <DEDUP_REMOVED lines=9> */
.L_x_181:
[----:B------:R-:W-:Y:S05]  /*6110*/  BSYNC B1 ;  /* 0x0000000000017941 */ /* 0x000fea0003800000 */
.L_x_180:
[----:B0----5:R-:W-:Y:S01]  /*6120*/  SHF.L.U32 R12, R172, 0x10, RZ ;  /* 0x00000010ac0c7819 */ /* 0x021fe200000006ff */
        /* <DEDUP_REMOVED lines=8> */
.L_x_183:
[----:B------:R-:W-:Y:S05]  /*61b0*/  BSYNC B1 ;  /* 0x0000000000017941 */ /* 0x000fea0003800000 */
.L_x_182:
        /* <DEDUP_REMOVED lines=9> */
.L_x_185:
[----:B------:R-:W-:Y:S05]  /*6250*/  BSYNC B1 ;  /* 0x0000000000017941 */ /* 0x000fea0003800000 */
.L_x_184:
        /* <DEDUP_REMOVED lines=9> */
.L_x_187:
[----:B------:R-:W-:Y:S05]  /*62f0*/  BSYNC B1 ;  /* 0x0000000000017941 */ /* 0x000fea0003800000 */
.L_x_186:
        /* <DEDUP_REMOVED lines=9> */
.L_x_189:
[----:B------:R-:W-:Y:S05]  /*6390*/  BSYNC B1 ;  /* 0x0000000000017941 */ /* 0x000fea0003800000 */
.L_x_188:
        /* <DEDUP_REMOVED lines=9> */
.L_x_191:
[----:B------:R-:W-:Y:S05]  /*6430*/  BSYNC B1 ;  /* 0x0000000000017941 */ /* 0x000fea0003800000 */
.L_x_190:
        /* <DEDUP_REMOVED lines=9> */
.L_x_193:
[----:B------:R-:W-:Y:S05]  /*64d0*/  BSYNC B1 ;  /* 0x0000000000017941 */ /* 0x000fea0003800000 */
.L_x_192:
        /* <DEDUP_REMOVED lines=9> */
.L_x_195:
[----:B------:R-:W-:Y:S05]  /*6570*/  BSYNC B1 ;  /* 0x0000000000017941 */ /* 0x000fea0003800000 */
.L_x_194:
        /* <DEDUP_REMOVED lines=9> */
.L_x_197:
[----:B------:R-:W-:Y:S05]  /*6610*/  BSYNC B1 ;  /* 0x0000000000017941 */ /* 0x000fea0003800000 */
.L_x_196:
        /* <DEDUP_REMOVED lines=9> */
.L_x_199:
[----:B------:R-:W-:Y:S05]  /*66b0*/  BSYNC B1 ;  /* 0x0000000000017941 */ /* 0x000fea0003800000 */
.L_x_198:
        /* <DEDUP_REMOVED lines=9> */
.L_x_201:
[----:B------:R-:W-:Y:S05]  /*6750*/  BSYNC B1 ;  /* 0x0000000000017941 */ /* 0x000fea0003800000 */
.L_x_200:
        /* <DEDUP_REMOVED lines=9> */
.L_x_203:
[----:B------:R-:W-:Y:S05]  /*67f0*/  BSYNC B1 ;  /* 0x0000000000017941 */ /* 0x000fea0003800000 */
.L_x_202:
        /* <DEDUP_REMOVED lines=9> */
.L_x_205:
[----:B------:R-:W-:Y:S05]  /*6890*/  BSYNC B1 ;  /* 0x0000000000017941 */ /* 0x000fea0003800000 */
.L_x_204:
        /* <DEDUP_REMOVED lines=9> */
.L_x_207:
[----:B------:R-:W-:Y:S05]  /*6930*/  BSYNC B1 ;  /* 0x0000000000017941 */ /* 0x000fea0003800000 */
.L_x_206:
        /* <DEDUP_REMOVED lines=9> */
.L_x_209:
[----:B------:R-:W-:Y:S05]  /*69d0*/  BSYNC B1 ;  /* 0x0000000000017941 */ /* 0x000fea0003800000 */
.L_x_208:
        /* <DEDUP_REMOVED lines=9> */
.L_x_211:
[----:B------:R-:W-:Y:S05]  /*6a70*/  BSYNC B1 ;  /* 0x0000000000017941 */ /* 0x000fea0003800000 */
.L_x_210:
        /* <DEDUP_REMOVED lines=9> */
.L_x_213:
[----:B------:R-:W-:Y:S05]  /*6b10*/  BSYNC B1 ;  /* 0x0000000000017941 */ /* 0x000fea0003800000 */
.L_x_212:
        /* <DEDUP_REMOVED lines=9> */
.L_x_215:
[----:B------:R-:W-:Y:S05]  /*6bb0*/  BSYNC B1 ;  /* 0x0000000000017941 */ /* 0x000fea0003800000 */
.L_x_214:
        /* <DEDUP_REMOVED lines=9> */
.L_x_217:
[----:B------:R-:W-:Y:S05]  /*6c50*/  BSYNC B1 ;  /* 0x0000000000017941 */ /* 0x000fea0003800000 */
.L_x_216:
        /* <DEDUP_REMOVED lines=9> */
.L_x_219:
[----:B------:R-:W-:Y:S05]  /*6cf0*/  BSYNC B1 ;  /* 0x0000000000017941 */ /* 0x000fea0003800000 */
.L_x_218:
        /* <DEDUP_REMOVED lines=9> */
.L_x_221:
[----:B------:R-:W-:Y:S05]  /*6d90*/  BSYNC B1 ;  /* 0x0000000000017941 */ /* 0x000fea0003800000 */
.L_x_220:
        /* <DEDUP_REMOVED lines=9> */
.L_x_223:
[----:B------:R-:W-:Y:S05]  /*6e30*/  BSYNC B1 ;  /* 0x0000000000017941 */ /* 0x000fea0003800000 */
.L_x_222:
        /* <DEDUP_REMOVED lines=9> */
.L_x_225:
[----:B------:R-:W-:Y:S05]  /*6ed0*/  BSYNC B1 ;  /* 0x0000000000017941 */ /* 0x000fea0003800000 */
.L_x_224:
        /* <DEDUP_REMOVED lines=9> */
.L_x_227:
[----:B------:R-:W-:Y:S05]  /*6f70*/  BSYNC B1 ;  /* 0x0000000000017941 */ /* 0x000fea0003800000 */
.L_x_226:
        /* <DEDUP_REMOVED lines=9> */
.L_x_229:
[----:B------:R-:W-:Y:S05]  /*7010*/  BSYNC B1 ;  /* 0x0000000000017941 */ /* 0x000fea0003800000 */
.L_x_228:
        /* <DEDUP_REMOVED lines=9> */
.L_x_231:
[----:B------:R-:W-:Y:S05]  /*70b0*/  BSYNC B1 ;  /* 0x0000000000017941 */ /* 0x000fea0003800000 */
.L_x_230:
        /* <DEDUP_REMOVED lines=9> */
.L_x_233:
[----:B------:R-:W-:Y:S05]  /*7150*/  BSYNC B1 ;  /* 0x0000000000017941 */ /* 0x000fea0003800000 */
.L_x_232:
        /* <DEDUP_REMOVED lines=9> */
.L_x_235:
[----:B------:R-:W-:Y:S05]  /*71f0*/  BSYNC B1 ;  /* 0x0000000000017941 */ /* 0x000fea0003800000 */
.L_x_234:
        /* <DEDUP_REMOVED lines=9> */
.L_x_237:
[----:B------:R-:W-:Y:S05]  /*7290*/  BSYNC B1 ;  /* 0x0000000000017941 */ /* 0x000fea0003800000 */
.L_x_236:
        /* <DEDUP_REMOVED lines=9> */
.L_x_239:
[----:B------:R-:W-:Y:S05]  /*7330*/  BSYNC B1 ;  /* 0x0000000000017941 */ /* 0x000fea0003800000 */
.L_x_238:
        /* <DEDUP_REMOVED lines=9> */
.L_x_241:
[----:B------:R-:W-:Y:S05]  /*73d0*/  BSYNC B1 ;  /* 0x0000000000017941 */ /* 0x000fea0003800000 */
.L_x_240:
        /* <DEDUP_REMOVED lines=9> */
.L_x_243:
[----:B------:R-:W-:Y:S05]  /*7470*/  BSYNC B1 ;  /* 0x0000000000017941 */ /* 0x000fea0003800000 */
.L_x_242:
        /* <DEDUP_REMOVED lines=9> */
.L_x_245:
[----:B------:R-:W-:Y:S05]  /*7510*/  BSYNC B1 ;  /* 0x0000000000017941 */ /* 0x000fea0003800000 */
.L_x_244:
        /* <DEDUP_REMOVED lines=9> */
.L_x_247:
[----:B------:R-:W-:Y:S05]  /*75b0*/  BSYNC B1 ;  /* 0x0000000000017941 */ /* 0x000fea0003800000 */
.L_x_246:
        /* <DEDUP_REMOVED lines=9> */
.L_x_249:
[----:B------:R-:W-:Y:S05]  /*7650*/  BSYNC B1 ;  /* 0x0000000000017941 */ /* 0x000fea0003800000 */
.L_x_248:
        /* <DEDUP_REMOVED lines=9> */
.L_x_251:
[----:B------:R-:W-:Y:S05]  /*76f0*/  BSYNC B1 ;  /* 0x0000000000017941 */ /* 0x000fea0003800000 */
.L_x_250:
        /* <DEDUP_REMOVED lines=9> */
.L_x_253:
[----:B------:R-:W-:Y:S05]  /*7790*/  BSYNC B1 ;  /* 0x0000000000017941 */ /* 0x000fea0003800000 */
.L_x_252:
        /* <DEDUP_REMOVED lines=9> */
.L_x_255:
[----:B------:R-:W-:Y:S05]  /*7830*/  BSYNC B1 ;  /* 0x0000000000017941 */ /* 0x000fea0003800000 */
.L_x_254:
        /* <DEDUP_REMOVED lines=9> */
.L_x_257:
[----:B------:R-:W-:Y:S05]  /*78d0*/  BSYNC B1 ;  /* 0x0000000000017941 */ /* 0x000fea0003800000 */
.L_x_256:
        /* <DEDUP_REMOVED lines=9> */
.L_x_259:
[----:B------:R-:W-:Y:S05]  /*7970*/  BSYNC B1 ;  /* 0x0000000000017941 */ /* 0x000fea0003800000 */
.L_x_258:
        /* <DEDUP_REMOVED lines=9> */
.L_x_261:
[----:B------:R-:W-:Y:S05]  /*7a10*/  BSYNC B1 ;  /* 0x0000000000017941 */ /* 0x000fea0003800000 */
.L_x_260:
        /* <DEDUP_REMOVED lines=9> */
.L_x_263:
[----:B------:R-:W-:Y:S05]  /*7ab0*/  BSYNC B1 ;  /* 0x0000000000017941 */ /* 0x000fea0003800000 */
.L_x_262:
        /* <DEDUP_REMOVED lines=9> */
.L_x_265:
[----:B------:R-:W-:Y:S05]  /*7b50*/  BSYNC B1 ;  /* 0x0000000000017941 */ /* 0x000fea0003800000 */
.L_x_264:
        /* <DEDUP_REMOVED lines=9> */
.L_x_267:
[----:B------:R-:W-:Y:S05]  /*7bf0*/  BSYNC B1 ;  /* 0x0000000000017941 */ /* 0x000fea0003800000 */
.L_x_266:
        /* <DEDUP_REMOVED lines=9> */
.L_x_269:
[----:B------:R-:W-:Y:S05]  /*7c90*/  BSYNC B1 ;  /* 0x0000000000017941 */ /* 0x000fea0003800000 */
.L_x_268:
        /* <DEDUP_REMOVED lines=9> */
.L_x_271:
[----:B------:R-:W-:Y:S05]  /*7d30*/  BSYNC B1 ;  /* 0x0000000000017941 */ /* 0x000fea0003800000 */
.L_x_270:
        /* <DEDUP_REMOVED lines=9> */
.L_x_273:
[----:B------:R-:W-:Y:S05]  /*7dd0*/  BSYNC B1 ;  /* 0x0000000000017941 */ /* 0x000fea0003800000 */
.L_x_272:
        /* <DEDUP_REMOVED lines=9> */
.L_x_275:
[----:B------:R-:W-:Y:S05]  /*7e70*/  BSYNC B1 ;  /* 0x0000000000017941 */ /* 0x000fea0003800000 */
.L_x_274:
[----:B012--5:R-:W-:Y:S01]  /*7e80*/  IMAD.U32 R4, R172, 0x10000, RZ ;  /* 0x00010000ac047824 */ /* 0x027fe200078e00ff */
        /* <DEDUP_REMOVED lines=8> */
.L_x_277:
[----:B------:R-:W-:Y:S05]  /*7f10*/  BSYNC B1 ;  /* 0x0000000000017941 */ /* 0x000fea0003800000 */
.L_x_276:
[----:B0----5:R-:W-:Y:S01]  /*7f20*/  SHF.L.U32 R4, R172, 0x10, RZ ;  /* 0x00000010ac047819 */ /* 0x021fe200000006ff */
[----:B------:R-:W-:Y:S01]  /*7f30*/  @P2 IMAD.MOV.U32 R5, RZ, RZ, R9 ;  /* 0x000000ffff052224 */ /* 0x000fe200078e0009 */
[----:B------:R-:W-:Y:S01]  /*7f40*/  ISETP.GT.AND P1, PT, R0, 0x79, P1 ;  /* 0x000000790000780c */ /* 0x000fe20000f24270 */
[----:B------:R-:W-:Y:S02]  /*7f50*/  BSSY B1, `(.L_x_278) ;  /* 0x0000008000017945 */ /* 0x000fe40003800000 */
[----:B------:R-:W-:Y:S01]  /*7f60*/  FMUL R3, R4, R155 ;  /* 0x0000009b04037220 */ /* 0x000fe20000400000 */
[----:B------:R-:W-:-:S03]  /*7f70*/  @P2 IMAD.MOV.U32 R4, RZ, RZ, R8 ;  /* 0x000000ffff042224 */ /* 0x000fc600078e0008 */
[----:B------:R-:W-:-:S05]  /*7f80*/  FFMA R3, R86, R154, R3 ;  /* 0x0000009a56037223 */ /* 0x000fca0000000003 */
[----:B------:R-:W-:-:S05]  /*7f90*/  F2FP.BF16.F32.PACK_AB R3, RZ, R3 ;  /* 0x00000003ff03723e */ /* 0x000fca00000010ff */
[----:B------:R0:W-:Y:S01]  /*7fa0*/  @P2 STG.E.U16 desc[UR36][R4.64+0xf0], R3 ;  /* 0x0000f00304002986 */ /* 0x0001e2000c101524 */
[----:B------:R-:W-:Y:S05]  /*7fb0*/  @!P1 BRA `(.L_x_279) ;  /* 0x0000000000049947 */ /* 0x000fea0003800000 */
[----:B------:R2:W5:Y:S02]  /*7fc0*/  LDG.E.LTC128B.U16 R172, desc[UR36][R10.64+0xf2] ;  /* 0x0000f2240aac7981 */ /* 0x000564000c1e1520 */
.L_x_279:
[----:B------:R-:W-:Y:S05]  /*7fd0*/  BSYNC B1 ;  /* 0x0000000000017941 */ /* 0x000fea0003800000 */
.L_x_278:
[----:B------:R-:W-:Y:S05]  /*7fe0*/  @!P1 BRA `(.L_x_280) ;  /* 0x00000024004c9947 */ /* 0x000fea0003800000 */
[----:B-----5:R-:W-:-:S04]  /*7ff0*/  IMAD.U32 R172, R172, 0x10000, RZ ;  /* 0x00010000acac7824 */ /* 0x020fc800078e00ff */
[----:B------:R-:W-:-:S04]  /*8000*/  FMUL R172, R172, R155 ;  /* 0x0000009bacac7220 */ /* 0x000fc80000400000 */
[----:B------:R-:W-:-:S05]  /*8010*/  FFMA R172, R87, R154, R172 ;  /* 0x0000009a57ac7223 */ /* 0x000fca00000000ac */
[----:B------:R-:W-:-:S05]  /*8020*/  F2FP.BF16.F32.PACK_AB R172, RZ, R172 ;  /* 0x000000acffac723e */ /* 0x000fca00000010ff */
[----:B------:R0:W-:Y:S01]  /*8030*/  STG.E.U16 desc[UR36][R8.64+0xf2], R172 ;  /* 0x0000f2ac08007986 */ /* 0x0001e2000c101524 */
[----:B------:R-:W-:Y:S05]  /*8040*/  BRA `(.L_x_280) ;  /* 0x0000002400347947 */ /* 0x000fea0003800000 */
.L_x_29:
[----:B------:R-:W-:Y:S01]  /*8050*/  ULDC.64 UR4, c[0x0][0x5c0] ;  /* 0x0001700000047ab9 */ /* 0x000fe20000000a00 */
[-C--:B------:R-:W-:Y:S01]  /*8060*/  FMUL R88, R88, R154.reuse ;  /* 0x0000009a58587220 */ /* 0x080fe20000400000 */
[----:B------:R-:W-:Y:S01]  /*8070*/  LEA R8, P0, R166, UR4, 0x1 ;  /* 0x00000004a6087c11 */ /* 0x000fe2000f8008ff */
[----:B------:R-:W-:Y:S01]  /*8080*/  IMAD.SHL.U32 R7, R4, 0x10, RZ ;  /* 0x0000001004077824 */ /* 0x000fe200078e00ff */
[----:B------:R-:W-:Y:S01]  /*8090*/  ISETP.GT.AND P2, PT, R0, 0x1, P3 ;  /* 0x000000010000780c */ /* 0x000fe20001f44270 */
[-C--:B------:R-:W-:Y:S01]  /*80a0*/  FMUL R89, R89, R154.reuse ;  /* 0x0000009a59597220 */ /* 0x080fe20000400000 */
[----:B------:R-:W-:Y:S01]  /*80b0*/  LEA.HI.X R9, R166, UR5, R169, 0x1, P0 ;  /* 0x00000005a6097c11 */ /* 0x000fe200080f0ca9 */
[-C--:B------:R-:W-:Y:S01]  /*80c0*/  FMUL R90, R90, R154.reuse ;  /* 0x0000009a5a5a7220 */ /* 0x080fe20000400000 */
[----:B------:R-:W-:Y:S01]  /*80d0*/  ISETP.GT.AND P0, PT, R3, 0x8, PT ;  /* 0x000000080300780c */ /* 0x000fe20003f04270 */
[----:B------:R-:W-:Y:S01]  /*80e0*/  FMUL R91, R91, R154 ;  /* 0x0000009a5b5b7220 */ /* 0x000fe20000400000 */
[----:B------:R-:W-:Y:S01]  /*80f0*/  F2FP.BF16.F32.PACK_AB R88, RZ, R88 ;  /* 0x00000058ff58723e */ /* 0x000fe200000010ff */
[-C--:B------:R-:W-:Y:S01]  /*8100*/  FMUL R92, R92, R154.reuse ;  /* 0x0000009a5c5c7220 */ /* 0x080fe20000400000 */
[----:B------:R-:W-:Y:S01]  /*8110*/  ISETP.GT.AND P4, PT, R0, RZ, P0 ;  /* 0x000000ff0000720c */ /* 0x000fe20000784270 */
[----:B------:R-:W-:Y:S01]  /*8120*/  FMUL R93, R93, R154 ;  /* 0x0000009a5d5d7220 */ /* 0x000fe20000400000 */
[----:B------:R-:W-:Y:S01]  /*8130*/  SHF.L.U64.HI R6, R4, 0x4, R5 ;  /* 0x0000000404067819 */ /* 0x000fe20000010205 */
[----:B------:R-:W-:Y:S01]  /*8140*/  @P1 STG.E.U16 desc[UR36][R8.64], R88 ;  /* 0x0000005808001986 */ /* 0x000fe2000c101524 */
[----:B------:R-:W-:Y:S01]  /*8150*/  IADD3 R10, P5, R7, R8, RZ ;  /* 0x00000008070a7210 */ /* 0x000fe20007fbe0ff */
[-C--:B------:R-:W-:Y:S01]  /*8160*/  FMUL R94, R94, R154.reuse ;  /* 0x0000009a5e5e7220 */ /* 0x080fe20000400000 */
[----:B------:R-:W-:Y:S01]  /*8170*/  ISETP.GT.AND P1, PT, R0, 0x1, P0 ;  /* 0x000000010000780c */ /* 0x000fe20000724270 */
[----:B------:R-:W-:Y:S01]  /*8180*/  FMUL R95, R95, R154 ;  /* 0x0000009a5f5f7220 */ /* 0x000fe20000400000 */
[----:B------:R-:W-:Y:S01]  /*8190*/  F2FP.BF16.F32.PACK_AB R89, RZ, R89 ;  /* 0x00000059ff59723e */ /* 0x000fe200000010ff */
[----:B------:R-:W-:Y:S01]  /*81a0*/  IMAD.X R11, R6, 0x1, R9, P5 ;  /* 0x00000001060b7824 */ /* 0x000fe200028e0609 */
[----:B------:R-:W-:Y:S01]  /*81b0*/  F2FP.BF16.F32.PACK_AB R90, RZ, R90 ;  /* 0x0000005aff5a723e */ /* 0x000fe200000010ff */
[-C--:B------:R-:W-:Y:S01]  /*81c0*/  FMUL R96, R96, R154.reuse ;  /* 0x0000009a60607220 */ /* 0x080fe20000400000 */
[----:B------:R-:W-:Y:S01]  /*81d0*/  F2FP.BF16.F32.PACK_AB R91, RZ, R91 ;  /* 0x0000005bff5b723e */ /* 0x000fe200000010ff */
[----:B------:R-:W-:Y:S01]  /*81e0*/  @P2 STG.E.U16 desc[UR36][R8.64+0x2], R89 ;  /* 0x0000025908002986 */ /* 0x000fe2000c101524 */
[C---:B------:R-:W-:Y:S01]  /*81f0*/  ISETP.GT.AND P5, PT, R0.reuse, 0x9, P3 ;  /* 0x000000090000780c */ /* 0x040fe20001fa4270 */
[-C--:B------:R-:W-:Y:S01]  /*8200*/  FMUL R97, R97, R154.reuse ;  /* 0x0000009a61617220 */ /* 0x080fe20000400000 */
[C---:B------:R-:W-:Y:S01]  /*8210*/  ISETP.GT.AND P2, PT, R0.reuse, 0x8, P0 ;  /* 0x000000080000780c */ /* 0x040fe20000744270 */
[----:B------:R-:W-:Y:S01]  /*8220*/  @P4 STG.E.U16 desc[UR36][R10.64], R90 ;  /* 0x0000005a0a004986 */ /* 0x000fe2000c101524 */
[----:B------:R-:W-:Y:S01]  /*8230*/  ISETP.GT.AND P4, PT, R0, 0x8, P3 ;  /* 0x000000080000780c */ /* 0x000fe20001f84270 */
[----:B------:R-:W-:Y:S01]  /*8240*/  FMUL R98, R98, R154 ;  /* 0x0000009a62627220 */ /* 0x000fe20000400000 */
[----:B------:R-:W-:Y:S01]  /*8250*/  F2FP.BF16.F32.PACK_AB R92, RZ, R92 ;  /* 0x0000005cff5c723e */ /* 0x000fe200000010ff */
[----:B------:R-:W-:Y:S01]  /*8260*/  @P1 STG.E.U16 desc[UR36][R10.64+0x2], R91 ;  /* 0x0000025b0a001986 */ /* 0x000fe2000c101524 */
[----:B------:R-:W-:Y:S01]  /*8270*/  ISETP.GT.AND P1, PT, R0, 0x9, P0 ;  /* 0x000000090000780c */ /* 0x000fe20000724270 */
[-C--:B------:R-:W-:Y:S01]  /*8280*/  FMUL R99, R99, R154.reuse ;  /* 0x0000009a63637220 */ /* 0x080fe20000400000 */
[----:B------:R-:W-:Y:S01]  /*8290*/  F2FP.BF16.F32.PACK_AB R93, RZ, R93 ;  /* 0x0000005dff5d723e */ /* 0x000fe200000010ff */
[----:B------:R-:W-:Y:S01]  /*82a0*/  FMUL R100, R100, R154 ;  /* 0x0000009a64647220 */ /* 0x000fe20000400000 */
[----:B------:R-:W-:Y:S01]  /*82b0*/  F2FP.BF16.F32.PACK_AB R94, RZ, R94 ;  /* 0x0000005eff5e723e */ /* 0x000fe200000010ff */
[-C--:B------:R-:W-:Y:S01]  /*82c0*/  FMUL R101, R101, R154.reuse ;  /* 0x0000009a65657220 */ /* 0x080fe20000400000 */
[----:B------:R-:W-:Y:S01]  /*82d0*/  F2FP.BF16.F32.PACK_AB R95, RZ, R95 ;  /* 0x0000005fff5f723e */ /* 0x000fe200000010ff */
[----:B------:R-:W-:Y:S01]  /*82e0*/  FMUL R102, R102, R154 ;  /* 0x0000009a66667220 */ /* 0x000fe20000400000 */
[----:B------:R-:W-:Y:S01]  /*82f0*/  F2FP.BF16.F32.PACK_AB R96, RZ, R96 ;  /* 0x00000060ff60723e */ /* 0x000fe200000010ff */
[----:B------:R-:W-:Y:S01]  /*8300*/  @P4 STG.E.U16 desc[UR36][R8.64+0x10], R92 ;  /* 0x0000105c08004986 */ /* 0x000fe2000c101524 */
[C---:B------:R-:W-:Y:S01]  /*8310*/  ISETP.GT.AND P4, PT, R0.reuse, 0x10, P3 ;  /* 0x000000100000780c */ /* 0x040fe20001f84270 */
[-C--:B------:R-:W-:Y:S01]  /*8320*/  FMUL R103, R103, R154.reuse ;  /* 0x0000009a67677220 */ /* 0x080fe20000400000 */
[----:B------:R-:W-:Y:S01]  /*8330*/  F2FP.BF16.F32.PACK_AB R97, RZ, R97 ;  /* 0x00000061ff61723e */ /* 0x000fe200000010ff */
[----:B------:R-:W-:Y:S01]  /*8340*/  @P5 STG.E.U16 desc[UR36][R8.64+0x12], R93 ;  /* 0x0000125d08005986 */ /* 0x000fe2000c101524 */
[----:B------:R-:W-:Y:S01]  /*8350*/  ISETP.GT.AND P5, PT, R0, 0x11, P0 ;  /* 0x000000110000780c */ /* 0x000fe200007a4270 */
        /* <DEDUP_REMOVED lines=74> */
[-C--:B------:R-:W-:Y:S01]  /*8800*/  FMUL R125, R125, R154.reuse ;  /* 0x0000009a7d7d7220 */ /* 0x080fe20000400000 */
[----:B------:R-:W-:Y:S01]  /*8810*/  F2FP.BF16.F32.PACK_AB R119, RZ, R119 ;  /* 0x00000077ff77723e */ /* 0x000fe200000010ff */
[----:B------:R-:W-:Y:S01]  /*8820*/  FMUL R126, R126, R154 ;  /* 0x0000009a7e7e7220 */ /* 0x000fe20000400000 */
[----:B------:R-:W-:Y:S01]  /*8830*/  F2FP.BF16.F32.PACK_AB R120, RZ, R120 ;  /* 0x00000078ff78723e */ /* 0x000fe200000010ff */
        /* <DEDUP_REMOVED lines=64> */
[----:B------:R-:W-:Y:S01]  /*8c40*/  FMUL R145, R145, R154 ;  /* 0x0000009a91917220 */ /* 0x000fe20000400000 */
[----:B------:R-:W-:Y:S01]  /*8c50*/  F2FP.BF16.F32.PACK_AB R139, RZ, R139 ;  /* 0x0000008bff8b723e */ /* 0x000fe200000010ff */
[----:B------:R-:W-:Y:S01]  /*8c60*/  IMAD.SHL.U32 R21, R4, 0x100, RZ ;  /* 0x0000010004157824 */ /* 0x000fe200078e00ff */
[----:B------:R-:W-:Y:S01]  /*8c70*/  F2FP.BF16.F32.PACK_AB R140, RZ, R140 ;  /* 0x0000008cff8c723e */ /* 0x000fe200000010ff */
[----:B------:R-:W-:Y:S01]  /*8c80*/  @P1 STG.E.U16 desc[UR36][R8.64+0x90], R124 ;  /* 0x0000907c08001986 */ /* 0x000fe2000c101524 */
[----:B------:R-:W-:Y:S01]  /*8c90*/  ISETP.GT.AND P1, PT, R0, 0x50, P3 ;  /* 0x000000500000780c */ /* 0x000fe20001f24270 */
[-C--:B------:R-:W-:Y:S01]  /*8ca0*/  FMUL R146, R146, R154.reuse ;  /* 0x0000009a92927220 */ /* 0x080fe20000400000 */
[----:B------:R-:W-:Y:S01]  /*8cb0*/  F2FP.BF16.F32.PACK_AB R141, RZ, R141 ;  /* 0x0000008dff8d723e */ /* 0x000fe200000010ff */
[----:B------:R-:W-:Y:S01]  /*8cc0*/  @P2 STG.E.U16 desc[UR36][R8.64+0x92], R125 ;  /* 0x0000927d08002986 */ /* 0x000fe2000c101524 */
[C---:B------:R-:W-:Y:S01]  /*8cd0*/  ISETP.GT.AND P2, PT, R0.reuse, 0x51, P3 ;  /* 0x000000510000780c */ /* 0x040fe20001f44270 */
[----:B------:R-:W-:Y:S01]  /*8ce0*/  FMUL R147, R147, R154 ;  /* 0x0000009a93937220 */ /* 0x000fe20000400000 */
        /* <DEDUP_REMOVED lines=12> */
[----:B------:R-:W-:Y:S01]  /*8db0*/  SHF.L.U64.HI R15, R4, 0x8, R5 ;  /* 0x00000008040f7819 */ /* 0x000fe20000010205 */
[----:B------:R-:W-:Y:S01]  /*8dc0*/  @P2 STG.E.U16 desc[UR36][R8.64+0xa2], R129 ;  /* 0x0000a28108002986 */ /* 0x000fe2000c101524 */
[C---:B------:R-:W-:Y:S01]  /*8dd0*/  ISETP.GT.AND P2, PT, R0.reuse, 0x59, P3 ;  /* 0x000000590000780c */ /* 0x040fe20001f44270 */
        /* <DEDUP_REMOVED lines=56> */
[----:B------:R-:W-:Y:S01]  /*9160*/  FMUL R39, R39, R154 ;  /* 0x0000009a27277220 */ /* 0x000fe20000400000 */
[----:B------:R-:W-:Y:S01]  /*9170*/  F2FP.BF16.F32.PACK_AB R33, RZ, R33 ;  /* 0x00000021ff21723e */ /* 0x000fe200000010ff */
[----:B------:R-:W-:Y:S01]  /*9180*/  @P2 STG.E.U16 desc[UR36][R10.64+0xd0], R142 ;  /* 0x0000d08e0a002986 */ /* 0x000fe2000c101524 */
[----:B------:R-:W-:Y:S01]  /*9190*/  F2FP.BF16.F32.PACK_AB R34, RZ, R34 ;  /* 0x00000022ff22723e */ /* 0x000fe200000010ff */
[-C--:B------:R-:W-:Y:S01]  /*91a0*/  FMUL R40, R40, R154.reuse ;  /* 0x0000009a28287220 */ /* 0x080fe20000400000 */
[----:B------:R-:W-:Y:S01]  /*91b0*/  F2FP.BF16.F32.PACK_AB R35, RZ, R35 ;  /* 0x00000023ff23723e */ /* 0x000fe200000010ff */
[----:B------:R-:W-:Y:S01]  /*91c0*/  FMUL R41, R41, R154 ;  /* 0x0000009a29297220 */ /* 0x000fe20000400000 */
[----:B------:R-:W-:Y:S01]  /*91d0*/  F2FP.BF16.F32.PACK_AB R36, RZ, R36 ;  /* 0x00000024ff24723e */ /* 0x000fe200000010ff */
[----:B------:R-:W-:Y:S01]  /*91e0*/  @P4 STG.E.U16 desc[UR36][R10.64+0xd2], R143 ;  /* 0x0000d28f0a004986 */ /* 0x000fe2000c101524 */
[----:B------:R-:W-:Y:S01]  /*91f0*/  ISETP.GT.AND P4, PT, R0, 0x71, P0 ;  /* 0x000000710000780c */ /* 0x000fe20000784270 */
[----:B------:R-:W-:Y:S01]  /*9200*/  FMUL R42, R42, R154 ;  /* 0x0000009a2a2a7220 */ /* 0x000fe20000400000 */
[----:B------:R-:W-:Y:S01]  /*9210*/  F2FP.BF16.F32.PACK_AB R37, RZ, R37 ;  /* 0x00000025ff25723e */ /* 0x000fe200000010ff */
[----:B------:R-:W-:Y:S01]  /*9220*/  @P5 STG.E.U16 desc[UR36][R8.64+0xe0], R144 ;  /* 0x0000e09008005986 */ /* 0x000fe2000c101524 */
[----:B------:R-:W-:Y:S01]  /*9230*/  ISETP.GT.AND P5, PT, R0, 0x70, P0 ;  /* 0x000000700000780c */ /* 0x000fe200007a4270 */
[----:B------:R-:W-:Y:S01]  /*9240*/  @P1 IMAD.MOV.U32 R4, RZ, RZ, R8 ;  /* 0x000000ffff041224 */ /* 0x000fe200078e0008 */
[----:B------:R-:W-:Y:S01]  /*9250*/  F2FP.BF16.F32.PACK_AB R38, RZ, R38 ;  /* 0x00000026ff26723e */ /* 0x000fe200000010ff */
[----:B------:R-:W-:Y:S01]  /*9260*/  @P1 IMAD.MOV.U32 R5, RZ, RZ, R9 ;  /* 0x000000ffff051224 */ /* 0x000fe200078e0009 */
[----:B------:R-:W-:Y:S01]  /*9270*/  F2FP.BF16.F32.PACK_AB R39, RZ, R39 ;  /* 0x00000027ff27723e */ /* 0x000fe200000010ff */
[----:B------:R-:W-:Y:S01]  /*9280*/  FMUL R43, R43, R154 ;  /* 0x0000009a2b2b7220 */ /* 0x000fe20000400000 */
[----:B------:R-:W-:Y:S01]  /*9290*/  F2FP.BF16.F32.PACK_AB R40, RZ, R40 ;  /* 0x00000028ff28723e */ /* 0x000fe200000010ff */
[----:B------:R-:W-:Y:S01]  /*92a0*/  FMUL R44, R44, R154 ;  /* 0x0000009a2c2c7220 */ /* 0x000fe20000400000 */
[----:B------:R0:W-:Y:S01]  /*92b0*/  @P1 STG.E.U16 desc[UR36][R4.64+0xe2], R145 ;  /* 0x0000e29104001986 */ /* 0x0001e2000c101524 */
[----:B------:R-:W-:Y:S01]  /*92c0*/  IADD3 R12, P1, P2, R7, R8, R21 ;  /* 0x00000008070c7210 */ /* 0x000fe20007a3e015 */
[-C--:B------:R-:W-:Y:S01]  /*92d0*/  FMUL R45, R45, R154.reuse ;  /* 0x0000009a2d2d7220 */ /* 0x080fe20000400000 */
[----:B------:R-:W-:Y:S01]  /*92e0*/  F2FP.BF16.F32.PACK_AB R41, RZ, R41 ;  /* 0x00000029ff29723e */ /* 0x000fe200000010ff */
[-C--:B------:R-:W-:Y:S01]  /*92f0*/  FMUL R46, R46, R154.reuse ;  /* 0x0000009a2e2e7220 */ /* 0x080fe20000400000 */
[----:B------:R-:W-:Y:S01]  /*9300*/  IADD3.X R13, R6, R9, R15, P1, P2 ;  /* 0x00000009060d7210 */ /* 0x000fe20000fe440f */
[-C--:B------:R-:W-:Y:S01]  /*9310*/  FMUL R47, R47, R154.reuse ;  /* 0x0000009a2f2f7220 */ /* 0x080fe20000400000 */
[C---:B------:R-:W-:Y:S01]  /*9320*/  ISETP.GT.AND P1, PT, R3.reuse, 0x80, PT ;  /* 0x000000800300780c */ /* 0x040fe20003f24270 */
[-C--:B------:R-:W-:Y:S01]  /*9330*/  FMUL R48, R48, R154.reuse ;  /* 0x0000009a30307220 */ /* 0x080fe20000400000 */
[----:B------:R-:W-:Y:S01]  /*9340*/  ISETP.GT.AND P2, PT, R3, 0x88, PT ;  /* 0x000000880300780c */ /* 0x000fe20003f44270 */
[----:B------:R-:W-:Y:S01]  /*9350*/  FMUL R49, R49, R154 ;  /* 0x0000009a31317220 */ /* 0x000fe20000400000 */
[----:B------:R-:W-:Y:S01]  /*9360*/  F2FP.BF16.F32.PACK_AB R42, RZ, R42 ;  /* 0x0000002aff2a723e */ /* 0x000fe200000010ff */
[----:B0-----:R-:W-:Y:S01]  /*9370*/  @P5 IMAD.MOV.U32 R5, RZ, RZ, R11 ;  /* 0x000000ffff055224 */ /* 0x001fe200078e000b */
[----:B------:R-:W-:Y:S01]  /*9380*/  @P5 MOV R4, R10 ;  /* 0x0000000a00045202 */ /* 0x000fe20000000f00 */
[-C--:B------:R-:W-:Y:S01]  /*9390*/  FMUL R50, R50, R154.reuse ;  /* 0x0000009a32327220 */ /* 0x080fe20000400000 */
[----:B------:R-:W-:Y:S01]  /*93a0*/  F2FP.BF16.F32.PACK_AB R43, RZ, R43 ;  /* 0x0000002bff2b723e */ /* 0x000fe200000010ff */
[----:B------:R-:W-:Y:S01]  /*93b0*/  FMUL R51, R51, R154 ;  /* 0x0000009a33337220 */ /* 0x000fe20000400000 */
[----:B------:R-:W-:Y:S01]  /*93c0*/  F2FP.BF16.F32.PACK_AB R44, RZ, R44 ;  /* 0x0000002cff2c723e */ /* 0x000fe200000010ff */
[----:B------:R0:W-:Y:S01]  /*93d0*/  @P5 STG.E.U16 desc[UR36][R4.64+0xe0], R146 ;  /* 0x0000e09204005986 */ /* 0x0001e2000c101524 */
[----:B------:R-:W-:Y:S01]  /*93e0*/  ISETP.GT.AND P5, PT, R0, 0x78, P3 ;  /* 0x000000780000780c */ /* 0x000fe20001fa4270 */
[-C--:B------:R-:W-:Y:S01]  /*93f0*/  FMUL R52, R52, R154.reuse ;  /* 0x0000009a34347220 */ /* 0x080fe20000400000 */
[C---:B------:R-:W-:Y:S01]  /*9400*/  ISETP.GT.AND P3, PT, R0.reuse, 0x79, P3 ;  /* 0x000000790000780c */ /* 0x040fe20001f64270 */
[----:B------:R-:W-:Y:S01]  /*9410*/  @P4 STG.E.U16 desc[UR36][R10.64+0xe2], R147 ;  /* 0x0000e2930a004986 */ /* 0x000fe2000c101524 */
[C---:B------:R-:W-:Y:S01]  /*9420*/  ISETP.GT.AND P4, PT, R0.reuse, 0x78, P0 ;  /* 0x000000780000780c */ /* 0x040fe20000784270 */
[-C--:B------:R-:W-:Y:S01]  /*9430*/  FMUL R53, R53, R154.reuse ;  /* 0x0000009a35357220 */ /* 0x080fe20000400000 */
[----:B------:R-:W-:Y:S01]  /*9440*/  ISETP.GT.AND P0, PT, R0, 0x79, P0 ;  /* 0x000000790000780c */ /* 0x000fe20000704270 */
[-C--:B------:R-:W-:Y:S01]  /*9450*/  FMUL R54, R54, R154.reuse ;  /* 0x0000009a36367220 */ /* 0x080fe20000400000 */
[----:B------:R-:W-:Y:S01]  /*9460*/  F2FP.BF16.F32.PACK_AB R45, RZ, R45 ;  /* 0x0000002dff2d723e */ /* 0x000fe200000010ff */
[----:B------:R-:W-:Y:S01]  /*9470*/  FMUL R55, R55, R154 ;  /* 0x0000009a37377220 */ /* 0x000fe20000400000 */
[----:B------:R-:W-:Y:S01]  /*9480*/  F2FP.BF16.F32.PACK_AB R46, RZ, R46 ;  /* 0x0000002eff2e723e */ /* 0x000fe200000010ff */
[----:B------:R-:W-:Y:S01]  /*9490*/  FMUL R56, R56, R154 ;  /* 0x0000009a38387220 */ /* 0x000fe20000400000 */
[----:B------:R-:W-:Y:S01]  /*94a0*/  F2FP.BF16.F32.PACK_AB R47, RZ, R47 ;  /* 0x0000002fff2f723e */ /* 0x000fe200000010ff */
[----:B------:R-:W-:Y:S01]  /*94b0*/  @P5 STG.E.U16 desc[UR36][R8.64+0xf0], R148 ;  /* 0x0000f09408005986 */ /* 0x000fe2000c101524 */
[----:B0-----:R-:W-:Y:S01]  /*94c0*/  IADD3 R4, P5, R21, R8, RZ ;  /* 0x0000000815047210 */ /* 0x001fe20007fbe0ff */
[----:B------:R-:W-:Y:S01]  /*94d0*/  FMUL R57, R57, R154 ;  /* 0x0000009a39397220 */ /* 0x000fe20000400000 */
[----:B------:R-:W-:Y:S01]  /*94e0*/  F2FP.BF16.F32.PACK_AB R48, RZ, R48 ;  /* 0x00000030ff30723e */ /* 0x000fe200000010ff */
[----:B------:R0:W-:Y:S01]  /*94f0*/  @P3 STG.E.U16 desc[UR36][R8.64+0xf2], R149 ;  /* 0x0000f29508003986 */ /* 0x0001e2000c101524 */
[C---:B------:R-:W-:Y:S01]  /*9500*/  ISETP.GT.AND P3, PT, R0.reuse, RZ, P1 ;  /* 0x000000ff0000720c */ /* 0x040fe20000f64270 */
[----:B------:R-:W-:Y:S01]  /*9510*/  IMAD.X R5, R15, 0x1, R9, P5 ;  /* 0x000000010f057824 */ /* 0x000fe200028e0609 */
[C---:B------:R-:W-:Y:S01]  /*9520*/  ISETP.GT.AND P5, PT, R0.reuse, RZ, P2 ;  /* 0x000000ff0000720c */ /* 0x040fe200017a4270 */
        /* <DEDUP_REMOVED lines=14> */
[----:B------:R-:W-:Y:S01]  /*9610*/  @P4 STG.E.U16 desc[UR36][R4.64+0x2], R25 ;  /* 0x0000021904004986 */ /* 0x000fe2000c101524 */
[----:B------:R-:W-:Y:S01]  /*9620*/  IADD3 R14, P4, R7, R4, RZ ;  /* 0x00000004070e7210 */ /* 0x000fe20007f9e0ff */
[--C-:B------:R-:W-:Y:S01]  /*9630*/  IMAD.X R9, R6, 0x1, R5.reuse, P3 ;  /* 0x0000000106097824 */ /* 0x100fe200018e0605 */
[----:B------:R-:W-:Y:S01]  /*9640*/  ISETP.GT.AND P3, PT, R0, 0x9, P2 ;  /* 0x000000090000780c */ /* 0x000fe20001764270 */
[-C--:B------:R-:W-:Y:S01]  /*9650*/  FMUL R62, R62, R154.reuse ;  /* 0x0000009a3e3e7220 */ /* 0x080fe20000400000 */
[----:B------:R-:W-:Y:S01]  /*9660*/  F2FP.BF16.F32.PACK_AB R53, RZ, R53 ;  /* 0x00000035ff35723e */ /* 0x000fe200000010ff */
[----:B------:R-:W-:Y:S01]  /*9670*/  IMAD.X R15, R6, 0x1, R5, P4 ;  /* 0x00000001060f7824 */ /* 0x000fe200020e0605 */
[----:B------:R-:W-:Y:S01]  /*9680*/  ISETP.GT.AND P4, PT, R0, 0x8, P1 ;  /* 0x000000080000780c */ /* 0x000fe20000f84270 */
[----:B------:R-:W-:Y:S01]  /*9690*/  FMUL R63, R63, R154 ;  /* 0x0000009a3f3f7220 */ /* 0x000fe20000400000 */
[----:B------:R-:W-:Y:S01]  /*96a0*/  F2FP.BF16.F32.PACK_AB R54, RZ, R54 ;  /* 0x00000036ff36723e */ /* 0x000fe200000010ff */
[-C--:B------:R-:W-:Y:S01]  /*96b0*/  FMUL R64, R64, R154.reuse ;  /* 0x0000009a40407220 */ /* 0x080fe20000400000 */
        /* <DEDUP_REMOVED lines=9> */
[----:B------:R-:W-:Y:S01]  /*9750*/  @P4 STG.E.U16 desc[UR36][R4.64+0x10], R28 ;  /* 0x0000101c04004986 */ /* 0x000fe2000c101524 */
[----:B------:R-:W-:Y:S01]  /*9760*/  ISETP.GT.AND P4, PT, R0, 0x10, P1 ;  /* 0x000000100000780c */ /* 0x000fe20000f84270 */
[-C--:B------:R-:W-:Y:S01]  /*9770*/  FMUL R68, R68, R154.reuse ;  /* 0x0000009a44447220 */ /* 0x080fe20000400000 */
[----:B------:R-:W-:Y:S01]  /*9780*/  F2FP.BF16.F32.PACK_AB R57, RZ, R57 ;  /* 0x00000039ff39723e */ /* 0x000fe200000010ff */
[-C--:B------:R-:W-:Y:S01]  /*9790*/  FMUL R69, R69, R154.reuse ;  /* 0x0000009a45457220 */ /* 0x080fe20000400000 */
        /* <DEDUP_REMOVED lines=14> */
[----:B------:R-:W-:Y:S01]  /*9880*/  FMUL R73, R73, R154 ;  /* 0x0000009a49497220 */ /* 0x000fe20000400000 */
[----:B------:R-:W-:Y:S01]  /*9890*/  F2FP.BF16.F32.PACK_AB R61, RZ, R61 ;  /* 0x0000003dff3d723e */ /* 0x000fe200000010ff */
[----:B------:R-:W-:Y:S01]  /*98a0*/  @P5 STG.E.U16 desc[UR36][R4.64+0x22], R33 ;  /* 0x0000222104005986 */ /* 0x000fe2000c101524 */
[----:B------:R-:W-:Y:S01]  /*98b0*/  ISETP.GT.AND P5, PT, R0, 0x19, P1 ;  /* 0x000000190000780c */ /* 0x000fe20000fa4270 */
[--C-:B------:R-:W-:Y:S01]  /*98c0*/  @P0 IMAD.MOV.U32 R6, RZ, RZ, R12.reuse ;  /* 0x000000ffff060224 */ /* 0x100fe200078e000c */
[----:B------:R-:W-:Y:S01]  /*98d0*/  F2FP.BF16.F32.PACK_AB R62, RZ, R62 ;  /* 0x0000003eff3e723e */ /* 0x000fe200000010ff */
[--C-:B------:R-:W-:Y:S01]  /*98e0*/  @P0 IMAD.MOV.U32 R7, RZ, RZ, R13.reuse ;  /* 0x000000ffff070224 */ /* 0x100fe200078e000d */
[----:B------:R-:W-:Y:S01]  /*98f0*/  F2FP.BF16.F32.PACK_AB R63, RZ, R63 ;  /* 0x0000003fff3f723e */ /* 0x000fe200000010ff */
[----:B------:R-:W-:Y:S01]  /*9900*/  FMUL R74, R74, R154 ;  /* 0x0000009a4a4a7220 */ /* 0x000fe20000400000 */
[----:B------:R-:W-:Y:S01]  /*9910*/  F2FP.BF16.F32.PACK_AB R64, RZ, R64 ;  /* 0x00000040ff40723e */ /* 0x000fe200000010ff */
[-C--:B------:R-:W-:Y:S01]  /*9920*/  FMUL R75, R75, R154.reuse ;  /* 0x0000009a4b4b7220 */ /* 0x080fe20000400000 */
[----:B------:R0:W-:Y:S01]  /*9930*/  @P0 STG.E.U16 desc[UR36][R6.64+0x20], R34 ;  /* 0x0000202206000986 */ /* 0x0001e2000c101524 */
        /* <DEDUP_REMOVED lines=9> */
[----:B------:R-:W-:Y:S01]  /*99d0*/  FMUL R80, R80, R154 ;  /* 0x0000009a50507220 */ /* 0x000fe20000400000 */
[----:B------:R-:W-:Y:S01]  /*99e0*/  F2FP.BF16.F32.PACK_AB R69, RZ, R69 ;  /* 0x00000045ff45723e */ /* 0x000fe200000010ff */
[----:B0-----:R-:W-:Y:S01]  /*99f0*/  @P3 IMAD.MOV.U32 R6, RZ, RZ, R12 ;  /* 0x000000ffff063224 */ /* 0x001fe200078e000c */
[----:B------:R-:W-:Y:S01]  /*9a00*/  F2FP.BF16.F32.PACK_AB R70, RZ, R70 ;  /* 0x00000046ff46723e */ /* 0x000fe200000010ff */
[--C-:B------:R-:W-:Y:S01]  /*9a10*/  @P3 IMAD.MOV.U32 R7, RZ, RZ, R13.reuse ;  /* 0x000000ffff073224 */ /* 0x100fe200078e000d */
[----:B------:R-:W-:Y:S01]  /*9a20*/  F2FP.BF16.F32.PACK_AB R71, RZ, R71 ;  /* 0x00000047ff47723e */ /* 0x000fe200000010ff */
[----:B------:R-:W-:Y:S01]  /*9a30*/  FMUL R81, R81, R154 ;  /* 0x0000009a51517220 */ /* 0x000fe20000400000 */
[----:B------:R-:W-:Y:S01]  /*9a40*/  F2FP.BF16.F32.PACK_AB R72, RZ, R72 ;  /* 0x00000048ff48723e */ /* 0x000fe200000010ff */
[-C--:B------:R-:W-:Y:S01]  /*9a50*/  FMUL R82, R82, R154.reuse ;  /* 0x0000009a52527220 */ /* 0x080fe20000400000 */
[----:B------:R0:W-:Y:S01]  /*9a60*/  @P3 STG.E.U16 desc[UR36][R6.64+0x22], R35 ;  /* 0x0000222306003986 */ /* 0x0001e2000c101524 */
        /* <DEDUP_REMOVED lines=11> */
[----:B0-----:R-:W-:Y:S01]  /*9b20*/  @P0 IMAD.MOV.U32 R7, RZ, RZ, R13 ;  /* 0x000000ffff070224 */ /* 0x001fe200078e000d */
[----:B------:R-:W-:Y:S01]  /*9b30*/  @P0 MOV R6, R12 ;  /* 0x0000000c00060202 */ /* 0x000fe20000000f00 */
[----:B------:R-:W-:Y:S01]  /*9b40*/  FMUL R86, R86, R154 ;  /* 0x0000009a56567220 */ /* 0x000fe20000400000 */
[----:B------:R-:W-:Y:S01]  /*9b50*/  F2FP.BF16.F32.PACK_AB R76, RZ, R76 ;  /* 0x0000004cff4c723e */ /* 0x000fe200000010ff */
[----:B------:R-:W-:Y:S01]  /*9b60*/  FMUL R87, R87, R154 ;  /* 0x0000009a57577220 */ /* 0x000fe20000400000 */
[----:B------:R-:W-:Y:S01]  /*9b70*/  F2FP.BF16.F32.PACK_AB R77, RZ, R77 ;  /* 0x0000004dff4d723e */ /* 0x000fe200000010ff */
[----:B------:R0:W-:Y:S01]  /*9b80*/  @P0 STG.E.U16 desc[UR36][R6.64+0x30], R38 ;  /* 0x0000302606000986 */ /* 0x0001e2000c101524 */
[----:B------:R-:W-:-:S02]  /*9b90*/  ISETP.GT.AND P0, PT, R0, 0x20, P2 ;  /* 0x000000200000780c */ /* 0x000fc40001704270 */
[----:B------:R-:W-:Y:S02]  /*9ba0*/  F2FP.BF16.F32.PACK_AB R78, RZ, R78 ;  /* 0x0000004eff4e723e */ /* 0x000fe400000010ff */
[----:B------:R-:W-:Y:S02]  /*9bb0*/  F2FP.BF16.F32.PACK_AB R79, RZ, R79 ;  /* 0x0000004fff4f723e */ /* 0x000fe400000010ff */
[----:B------:R-:W-:Y:S02]  /*9bc0*/  F2FP.BF16.F32.PACK_AB R80, RZ, R80 ;  /* 0x00000050ff50723e */ /* 0x000fe400000010ff */
[----:B------:R-:W-:Y:S02]  /*9bd0*/  F2FP.BF16.F32.PACK_AB R81, RZ, R81 ;  /* 0x00000051ff51723e */ /* 0x000fe400000010ff */
[----:B------:R-:W-:Y:S01]  /*9be0*/  F2FP.BF16.F32.PACK_AB R82, RZ, R82 ;  /* 0x00000052ff52723e */ /* 0x000fe200000010ff */
[----:B0-----:R-:W-:Y:S01]  /*9bf0*/  @P3 IMAD.MOV.U32 R6, RZ, RZ, R12 ;  /* 0x000000ffff063224 */ /* 0x001fe200078e000c */
[----:B------:R-:W-:Y:S01]  /*9c00*/  F2FP.BF16.F32.PACK_AB R83, RZ, R83 ;  /* 0x00000053ff53723e */ /* 0x000fe200000010ff */
[----:B------:R-:W-:Y:S01]  /*9c10*/  @P3 IMAD.MOV.U32 R7, RZ, RZ, R13 ;  /* 0x000000ffff073224 */ /* 0x000fe200078e000d */
[----:B------:R-:W-:-:S02]  /*9c20*/  F2FP.BF16.F32.PACK_AB R84, RZ, R84 ;  /* 0x00000054ff54723e */ /* 0x000fc400000010ff */
[----:B------:R-:W-:Y:S02]  /*9c30*/  F2FP.BF16.F32.PACK_AB R85, RZ, R85 ;  /* 0x00000055ff55723e */ /* 0x000fe400000010ff */
[----:B------:R0:W-:Y:S01]  /*9c40*/  @P3 STG.E.U16 desc[UR36][R6.64+0x32], R39 ;  /* 0x0000322706003986 */ /* 0x0001e2000c101524 */
[C---:B------:R-:W-:Y:S02]  /*9c50*/  ISETP.GT.AND P3, PT, R0.reuse, 0x21, P2 ;  /* 0x000000210000780c */ /* 0x040fe40001764270 */
[----:B------:R-:W-:Y:S01]  /*9c60*/  F2FP.BF16.F32.PACK_AB R86, RZ, R86 ;  /* 0x00000056ff56723e */ /* 0x000fe200000010ff */
[----:B------:R-:W-:Y:S01]  /*9c70*/  @P4 STG.E.U16 desc[UR36][R4.64+0x40], R40 ;  /* 0x0000402804004986 */ /* 0x000fe2000c101524 */
[C---:B------:R-:W-:Y:S02]  /*9c80*/  ISETP.GT.AND P4, PT, R0.reuse, 0x28, P1 ;  /* 0x000000280000780c */ /* 0x040fe40000f84270 */
[----:B------:R-:W-:Y:S01]  /*9c90*/  F2FP.BF16.F32.PACK_AB R87, RZ, R87 ;  /* 0x00000057ff57723e */ /* 0x000fe200000010ff */
[----:B------:R-:W-:Y:S01]  /*9ca0*/  @P5 STG.E.U16 desc[UR36][R4.64+0x42], R41 ;  /* 0x0000422904005986 */ /* 0x000fe2000c101524 */
[----:B------:R-:W-:Y:S01]  /*9cb0*/  ISETP.GT.AND P5, PT, R0, 0x29, P1 ;  /* 0x000000290000780c */ /* 0x000fe20000fa4270 */
[----:B0-----:R-:W-:-:S02]  /*9cc0*/  @P0 IMAD.MOV.U32 R6, RZ, RZ, R12 ;  /* 0x000000ffff060224 */ /* 0x001fc400078e000c */
[----:B------:R-:W-:-:S05]  /*9cd0*/  @P0 IMAD.MOV.U32 R7, RZ, RZ, R13 ;  /* 0x000000ffff070224 */ /* 0x000fca00078e000d */
[----:B------:R0:W-:Y:S01]  /*9ce0*/  @P0 STG.E.U16 desc[UR36][R6.64+0x40], R42 ;  /* 0x0000402a06000986 */ /* 0x0001e2000c101524 */
[----:B------:R-:W-:Y:S01]  /*9cf0*/  ISETP.GT.AND P0, PT, R0, 0x28, P2 ;  /* 0x000000280000780c */ /* 0x000fe20001704270 */
[----:B0-----:R-:W-:Y:S02]  /*9d00*/  @P3 IMAD.MOV.U32 R6, RZ, RZ, R12 ;  /* 0x000000ffff063224 */ /* 0x001fe400078e000c */
[----:B------:R-:W-:-:S05]  /*9d10*/  @P3 IMAD.MOV.U32 R7, RZ, RZ, R13 ;  /* 0x000000ffff073224 */ /* 0x000fca00078e000d */
[----:B------:R0:W-:Y:S01]  /*9d20*/  @P3 STG.E.U16 desc[UR36][R6.64+0x42], R43 ;  /* 0x0000422b06003986 */ /* 0x0001e2000c101524 */
[----:B------:R-:W-:-:S03]  /*9d30*/  ISETP.GT.AND P3, PT, R0, 0x29, P2 ;  /* 0x000000290000780c */ /* 0x000fc60001764270 */
[----:B------:R-:W-:Y:S01]  /*9d40*/  @P4 STG.E.U16 desc[UR36][R4.64+0x50], R44 ;  /* 0x0000502c04004986 */ /* 0x000fe2000c101524 */
[----:B------:R-:W-:-:S03]  /*9d50*/  ISETP.GT.AND P4, PT, R0, 0x30, P1 ;  /* 0x000000300000780c */ /* 0x000fc60000f84270 */
[----:B------:R-:W-:Y:S01]  /*9d60*/  @P5 STG.E.U16 desc[UR36][R4.64+0x52], R45 ;  /* 0x0000522d04005986 */ /* 0x000fe2000c101524 */
[----:B------:R-:W-:Y:S01]  /*9d70*/  ISETP.GT.AND P5, PT, R0, 0x31, P1 ;  /* 0x000000310000780c */ /* 0x000fe20000fa4270 */
[----:B0-----:R-:W-:Y:S01]  /*9d80*/  @P0 IMAD.MOV.U32 R6, RZ, RZ, R12 ;  /* 0x000000ffff060224 */ /* 0x001fe200078e000c */
[----:B------:R-:W-:-:S05]  /*9d90*/  @P0 MOV R7, R13 ;  /* 0x0000000d00070202 */ /* 0x000fca0000000f00 */
        /* <DEDUP_REMOVED lines=10> */
[----:B0-----:R-:W-:Y:S02]  /*9e40*/  @P0 IMAD.MOV.U32 R6, RZ, RZ, R12 ;  /* 0x000000ffff060224 */ /* 0x001fe400078e000c */
        /* <DEDUP_REMOVED lines=14> */
[----:B------:R-:W-:Y:S02]  /*9f30*/  ISETP.GT.AND P0, PT, R0, 0x40, P2 ;  /* 0x000000400000780c */ /* 0x000fe40001704270 */
[----:B0-----:R-:W-:Y:S01]  /*9f40*/  @P3 MOV R6, R12 ;  /* 0x0000000c00063202 */ /* 0x001fe20000000f00 */
        /* <DEDUP_REMOVED lines=23> */
[----:B0-----:R-:W-:Y:S01]  /*a0c0*/  @P3 IMAD.MOV.U32 R6, RZ, RZ, R12 ;  /* 0x000000ffff063224 */ /* 0x001fe200078e000c */
[----:B------:R-:W-:-:S05]  /*a0d0*/  @P3 MOV R7, R13 ;  /* 0x0000000d00073202 */ /* 0x000fca0000000f00 */
        /* <DEDUP_REMOVED lines=29> */
[----:B------:R-:W-:Y:S02]  /*a2b0*/  ISETP.GT.AND P5, PT, R0, 0x69, P1 ;  /* 0x000000690000780c */ /* 0x000fe40000fa4270 */
[----:B0-----:R-:W-:Y:S01]  /*a2c0*/  @P0 MOV R6, R12 ;  /* 0x0000000c00060202 */ /* 0x001fe20000000f00 */
        /* <DEDUP_REMOVED lines=18> */
[C---:B------:R-:W-:Y:S02]  /*a3f0*/  ISETP.GT.AND P3, PT, R0.reuse, 0x78, P1 ;  /* 0x000000780000780c */ /* 0x040fe40000f64270 */
[C---:B------:R-:W-:Y:S01]  /*a400*/  ISETP.GT.AND P1, PT, R0.reuse, 0x79, P1 ;  /* 0x000000790000780c */ /* 0x040fe20000f24270 */
[----:B------:R-:W-:Y:S01]  /*a410*/  @P4 STG.E.U16 desc[UR36][R4.64+0xe0], R80 ;  /* 0x0000e05004004986 */ /* 0x000fe2000c101524 */
[----:B------:R-:W-:-:S03]  /*a420*/  ISETP.GT.AND P4, PT, R0, 0x71, P2 ;  /* 0x000000710000780c */ /* 0x000fc60001784270 */
[----:B------:R-:W-:Y:S01]  /*a430*/  @P5 STG.E.U16 desc[UR36][R4.64+0xe2], R81 ;  /* 0x0000e25104005986 */ /* 0x000fe2000c101524 */
[C---:B------:R-:W-:Y:S02]  /*a440*/  ISETP.GT.AND P5, PT, R0.reuse, 0x78, P2 ;  /* 0x000000780000780c */ /* 0x040fe400017a4270 */
[----:B------:R-:W-:Y:S01]  /*a450*/  ISETP.GT.AND P2, PT, R0, 0x79, P2 ;  /* 0x000000790000780c */ /* 0x000fe20001744270 */
[----:B0-----:R-:W-:Y:S01]  /*a460*/  @P0 IMAD.MOV.U32 R6, RZ, RZ, R12 ;  /* 0x000000ffff060224 */ /* 0x001fe200078e000c */
[----:B------:R-:W-:-:S05]  /*a470*/  @P0 MOV R7, R13 ;  /* 0x0000000d00070202 */ /* 0x000fca0000000f00 */
[----:B------:R0:W-:Y:S02]  /*a480*/  @P0 STG.E.U16 desc[UR36][R6.64+0xe0], R82 ;  /* 0x0000e05206000986 */ /* 0x0001e4000c101524 */
[----:B0-----:R-:W-:Y:S02]  /*a490*/  @P4 IMAD.MOV.U32 R6, RZ, RZ, R12 ;  /* 0x000000ffff064224 */ /* 0x001fe400078e000c */
[----:B------:R-:W-:-:S05]  /*a4a0*/  @P4 IMAD.MOV.U32 R7, RZ, RZ, R13 ;  /* 0x000000ffff074224 */ /* 0x000fca00078e000d */
[----:B------:R-:W-:Y:S04]  /*a4b0*/  @P4 STG.E.U16 desc[UR36][R6.64+0xe2], R83 ;  /* 0x0000e25306004986 */ /* 0x000fe8000c101524 */
[----:B------:R-:W-:Y:S04]  /*a4c0*/  @P3 STG.E.U16 desc[UR36][R4.64+0xf0], R84 ;  /* 0x0000f05404003986 */ /* 0x000fe8000c101524 */
[----:B------:R0:W-:Y:S02]  /*a4d0*/  @P1 STG.E.U16 desc[UR36][R4.64+0xf2], R85 ;  /* 0x0000f25504001986 */ /* 0x0001e4000c101524 */
[----:B0-----:R-:W-:-:S02]  /*a4e0*/  @P5 IMAD.MOV.U32 R4, RZ, RZ, R12 ;  /* 0x000000ffff045224 */ /* 0x001fc400078e000c */
[----:B------:R-:W-:-:S05]  /*a4f0*/  @P5 IMAD.MOV.U32 R5, RZ, RZ, R13 ;  /* 0x000000ffff055224 */ /* 0x000fca00078e000d */
[----:B------:R0:W-:Y:S04]  /*a500*/  @P5 STG.E.U16 desc[UR36][R4.64+0xf0], R86 ;  /* 0x0000f05604005986 */ /* 0x0001e8000c101524 */
[----:B------:R0:W-:Y:S02]  /*a510*/  @P2 STG.E.U16 desc[UR36][R12.64+0xf2], R87 ;  /* 0x0000f2570c002986 */ /* 0x0001e4000c101524 */
.L_x_280:
[----:B------:R-:W-:Y:S05]  /*a520*/  BSYNC B0 ;  /* 0x0000000000007941 */ /* 0x000fea0003800000 */
.L_x_28:
[----:B------:R-:W-:Y:S01]  /*a530*/  ULDC UR4, c[0x0][0xc] ;  /* 0x0000030000047ab9 */ /* 0x000fe20000000800 */
[----:B------:R-:W-:Y:S01]  /*a540*/  ULDC UR5, c[0x0][0x10] ;  /* 0x0000040000057ab9 */ /* 0x000fe20000000800 */
[----:B0-----:R-:W0:Y:S01]  /*a550*/  LDC R3, c[0x0][0x14] ;  /* 0x00000500ff037b82 */ /* 0x001e220000000800 */
[----:B------:R-:W-:Y:S01]  /*a560*/  UIMAD.WIDE.U32 UR4, UR4, UR5, URZ ;  /* 0x00000005040472a5 */ /* 0x000fe2000f8e003f */
[----:B------:R-:W-:Y:S01]  /*a570*/  PRMT R0, RZ, 0x7610, R0 ;  /* 0x00007610ff007816 */ /* 0x000fe20000000000 */
[----:B------:R-:W-:Y:S02]  /*a580*/  IMAD.MOV.U32 R153, RZ, RZ, -0x1 ;  /* 0xffffffffff997424 */ /* 0x000fe400078e00ff */
[----:B------:R-:W-:Y:S02]  /*a590*/  IMAD.MOV.U32 R23, RZ, RZ, -0x1 ;  /* 0xffffffffff177424 */ /* 0x000fe400078e00ff */
[----:B0-----:R-:W-:-:S04]  /*a5a0*/  IMAD.WIDE.U32 R16, R3, UR4, R16 ;  /* 0x0000000403107c25 */ /* 0x001fc8000f8e0010 */
[----:B------:R-:W-:Y:S01]  /*a5b0*/  IMAD R3, R3, UR5, RZ ;  /* 0x0000000503037c24 */ /* 0x000fe2000f8e02ff */
[----:B------:R-:W-:Y:S02]  /*a5c0*/  ULDC.64 UR4, c[0x0][0x650] ;  /* 0x0001940000047ab9 */ /* 0x000fe40000000a00 */
[----:B------:R-:W-:Y:S01]  /*a5d0*/  ISETP.GE.U32.AND P0, PT, R16, UR4, PT ;  /* 0x0000000410007c0c */ /* 0x000fe2000bf06070 */
[----:B------:R-:W-:-:S05]  /*a5e0*/  IMAD.IADD R17, R17, 0x1, R3 ;  /* 0x0000000111117824 */ /* 0x000fca00078e0203 */
[----:B------:R-:W-:-:S13]  /*a5f0*/  ISETP.GE.U32.AND.EX P0, PT, R17, UR5, PT, P0 ;  /* 0x0000000511007c0c */ /* 0x000fda000bf06100 */
[----:B------:R-:W-:Y:S05]  /*a600*/  @P0 BRA `(.L_x_281) ;  /* 0x0000000400640947 */ /* 0x000fea0003800000 */
[----:B------:R-:W0:Y:S01]  /*a610*/  S2R R12, SR_CTAID.X ;  /* 0x00000000000c7919 */ /* 0x000e220000002500 */
[----:B-12---:R-:W1:Y:S01]  /*a620*/  LDC.64 R10, c[0x0][0x628] ;  /* 0x00018a00ff0a7b82 */ /* 0x006e620000000a00 */
[----:B------:R-:W-:Y:S01]  /*a630*/  ULDC UR4, c[0x0][0x150] ;  /* 0x0000540000047ab9 */ /* 0x000fe20000000800 */
[----:B------:R-:W-:Y:S01]  /*a640*/  IMAD.MOV.U32 R8, RZ, RZ, R16 ;  /* 0x000000ffff087224 */ /* 0x000fe200078e0010 */
[----:B------:R-:W2:Y:S01]  /*a650*/  S2R R24, SR_CTAID.Y ;  /* 0x0000000000187919 */ /* 0x000ea20000002600 */
[----:B------:R-:W-:-:S04]  /*a660*/  MOV R9, R17 ;  /* 0x0000001100097202 */ /* 0x000fc80000000f00 */
[----:B------:R-:W2:Y:S08]  /*a670*/  LDC R21, c[0x0][0x144] ;  /* 0x00005100ff157b82 */ /* 0x000eb00000000800 */
[----:B------:R-:W2:Y:S08]  /*a680*/  LDC R0, c[0x0][0x630] ;  /* 0x00018c00ff007b82 */ /* 0x000eb00000000800 */
[----:B------:R-:W2:Y:S01]  /*a690*/  LDC.64 R14, c[0x0][0x620] ;  /* 0x00018800ff0e7b82 */ /* 0x000ea20000000a00 */
[----:B-1----:R-:W-:-:S04]  /*a6a0*/  ISETP.NE.U32.AND P0, PT, R10, RZ, PT ;  /* 0x000000ff0a00720c */ /* 0x002fc80003f05070 */
[----:B------:R-:W-:Y:S02]  /*a6b0*/  ISETP.NE.AND.EX P0, PT, R11, RZ, PT, P0 ;  /* 0x000000ff0b00720c */ /* 0x000fe40003f05300 */
[----:B0-----:R-:W-:-:S05]  /*a6c0*/  I2FP.F32.U32 R3, R12 ;  /* 0x0000000c00037245 */ /* 0x001fca0000201000 */
[----:B------:R-:W-:-:S04]  /*a6d0*/  FMUL R3, R3, UR4 ;  /* 0x0000000403037c20 */ /* 0x000fc80008400000 */
[----:B------:R0:W1:Y:S02]  /*a6e0*/  F2I.U32.TRUNC.NTZ R20, R3 ;  /* 0x0000000300147305 */ /* 0x000064000020f000 */
[----:B------:R-:W-:Y:S05]  /*a6f0*/  @!P0 BRA `(.L_x_282) ;  /* 0x0000000000288947 */ /* 0x000fea0003800000 */
[----:B0-----:R-:W0:Y:S02]  /*a700*/  LDC R3, c[0x0][0x634] ;  /* 0x00018d00ff037b82 */ /* 0x001e240000000800 */
        /* <DEDUP_REMOVED lines=9> */
.L_x_282:
[----:B------:R-:W3:Y:S01]  /*a7a0*/  LDC.64 R28, c[0x0][0x640] ;  /* 0x00019000ff1c7b82 */ /* 0x000ee20000000a00 */
[-CC-:B--2---:R-:W-:Y:S01]  /*a7b0*/  SHF.R.U64 R23, R8, R0.reuse, R9.reuse ;  /* 0x0000000008177219 */ /* 0x184fe20000001209 */
[----:B-1----:R-:W-:Y:S01]  /*a7c0*/  IMAD.MOV R20, RZ, RZ, -R20 ;  /* 0x000000ffff147224 */ /* 0x002fe200078e0a14 */
[----:B------:R-:W-:Y:S01]  /*a7d0*/  SHF.R.U32.HI R0, RZ, R0, R9 ;  /* 0x00000000ff007219 */ /* 0x000fe20000011609 */
[----:B------:R-:W-:Y:S01]  /*a7e0*/  ULDC UR4, c[0x0][0x154] ;  /* 0x0000550000047ab9 */ /* 0x000fe20000000800 */
[----:B0-----:R-:W-:Y:S01]  /*a7f0*/  IADD3 R3, P0, RZ, -R23, RZ ;  /* 0x80000017ff037210 */ /* 0x001fe20007f1e0ff */
[----:B------:R-:W-:Y:S02]  /*a800*/  IMAD R21, R21, R20, R12 ;  /* 0x0000001415157224 */ /* 0x000fe400078e020c */
[----:B------:R-:W0:Y:S01]  /*a810*/  LDC R6, c[0x0][0x618] ;  /* 0x00018600ff067b82 */ /* 0x000e220000000800 */
[----:B------:R-:W-:Y:S02]  /*a820*/  IMAD.MOV.U32 R7, RZ, RZ, 0x1 ;  /* 0x00000001ff077424 */ /* 0x000fe400078e00ff */
[----:B------:R-:W-:-:S04]  /*a830*/  IMAD.X R5, RZ, RZ, ~R0, P0 ;  /* 0x000000ffff057224 */ /* 0x000fc800000e0e00 */
[-C--:B------:R-:W-:Y:S01]  /*a840*/  IMAD R0, R5, R14.reuse, RZ ;  /* 0x0000000e05007224 */ /* 0x080fe200078e02ff */
[----:B------:R-:W1:Y:S01]  /*a850*/  LDC R8, c[0x0][0x608] ;  /* 0x00018200ff087b82 */ /* 0x000e620000000800 */
[----:B------:R-:W-:-:S04]  /*a860*/  IMAD.WIDE.U32 R4, R3, R14, R16 ;  /* 0x0000000e03047225 */ /* 0x000fc800078e0010 */
[----:B------:R-:W-:Y:S01]  /*a870*/  IMAD R3, R3, R15, R0 ;  /* 0x0000000f03037224 */ /* 0x000fe200078e0200 */
[----:B------:R-:W-:Y:S02]  /*a880*/  I2FP.F32.U32 R0, R24 ;  /* 0x0000001800007245 */ /* 0x000fe40000201000 */
[----:B------:R-:W2:Y:S01]  /*a890*/  LDC R26, c[0x0][0x658] ;  /* 0x00019600ff1a7b82 */ /* 0x000ea20000000800 */
[----:B------:R-:W-:Y:S01]  /*a8a0*/  IMAD.IADD R3, R5, 0x1, R3 ;  /* 0x0000000105037824 */ /* 0x000fe200078e0203 */
[----:B---3--:R-:W-:Y:S01]  /*a8b0*/  ISETP.NE.U32.AND P0, PT, R28, RZ, PT ;  /* 0x000000ff1c00720c */ /* 0x008fe20003f05070 */
[----:B------:R-:W-:Y:S01]  /*a8c0*/  FMUL R0, R0, UR4 ;  /* 0x0000000400007c20 */ /* 0x000fe20008400000 */
[----:B------:R-:W-:Y:S02]  /*a8d0*/  IMAD.MOV.U32 R5, RZ, RZ, -0x1 ;  /* 0xffffffffff057424 */ /* 0x000fe400078e00ff */
[----:B------:R-:W-:Y:S01]  /*a8e0*/  ISETP.NE.AND.EX P0, PT, R29, RZ, PT, P0 ;  /* 0x000000ff1d00720c */ /* 0x000fe20003f05300 */
[----:B------:R3:W2:Y:S01]  /*a8f0*/  F2I.U32.TRUNC.NTZ R13, R0 ;  /* 0x00000000000d7305 */ /* 0x0006a2000020f000 */
[----:B------:R-:W3:Y:S01]  /*a900*/  LDC R15, c[0x0][0x148] ;  /* 0x00005200ff0f7b82 */ /* 0x000ee20000000800 */
[----:B0-----:R-:W-:-:S02]  /*a910*/  SHF.R.U64 R12, R4, R6, R3 ;  /* 0x00000006040c7219 */ /* 0x001fc40000001203 */
[----:B------:R-:W-:-:S05]  /*a920*/  SHF.R.U32.HI R3, RZ, R6, R3 ;  /* 0x00000006ff037219 */ /* 0x000fca0000011603 */
[----:B------:R-:W0:Y:S01]  /*a930*/  LDC R20, c[0x0][0x600] ;  /* 0x00018000ff147b82 */ /* 0x000e220000000800 */
[-CC-:B-1----:R-:W-:Y:S02]  /*a940*/  SHF.R.U64 R10, R12, R8.reuse, R3.reuse ;  /* 0x000000080c0a7219 */ /* 0x182fe40000001203 */
[----:B------:R-:W-:-:S05]  /*a950*/  SHF.R.U32.HI R3, RZ, R8, R3 ;  /* 0x00000008ff037219 */ /* 0x000fca0000011603 */
[----:B------:R-:W1:Y:S01]  /*a960*/  LDC R27, c[0x0][0x648] ;  /* 0x00019200ff1b7b82 */ /* 0x000e620000000800 */
[-C--:B--2---:R-:W-:Y:S02]  /*a970*/  SHF.L.U32 R4, R5, R26.reuse, RZ ;  /* 0x0000001a05047219 */ /* 0x084fe400000006ff */
[--C-:B------:R-:W-:Y:S02]  /*a980*/  SHF.R.U64 R14, R10, R26, R3.reuse ;  /* 0x0000001a0a0e7219 */ /* 0x100fe40000001203 */
[----:B------:R-:W-:Y:S02]  /*a990*/  LOP3.LUT R25, RZ, R4, RZ, 0x33, !PT ;  /* 0x00000004ff197212 */ /* 0x000fe400078e33ff */
[-C--:B------:R-:W-:Y:S01]  /*a9a0*/  SHF.R.U32.HI R5, RZ, R26.reuse, R3 ;  /* 0x0000001aff057219 */ /* 0x080fe20000011603 */
[----:B------:R-:W2:Y:S01]  /*a9b0*/  LDC R30, c[0x0][0x638] ;  /* 0x00018e00ff1e7b82 */ /* 0x000ea20000000800 */
[----:B------:R-:W-:Y:S02]  /*a9c0*/  SHF.L.U32 R152, R7, R26, RZ ;  /* 0x0000001a07987219 */ /* 0x000fe400000006ff */
[----:B------:R-:W-:-:S05]  /*a9d0*/  MOV R4, R14 ;  /* 0x0000000e00047202 */ /* 0x000fca0000000f00 */
[----:B------:R-:W0:Y:S01]  /*a9e0*/  LDC R31, c[0x0][0x610] ;  /* 0x00018400ff1f7b82 */ /* 0x000e220000000800 */
[----:B------:R-:W-:Y:S05]  /*a9f0*/  @!P0 BRA `(.L_x_283) ;  /* 0x0000000000288947 */ /* 0x000fea0003800000 */
[----:B------:R-:W4:Y:S02]  /*aa00*/  LDC R3, c[0x0][0x64c] ;  /* 0x00019300ff037b82 */ /* 0x000f240000000800 */
[----:B----4-:R-:W-:-:S05]  /*aa10*/  IADD3 R3, P0, R14, R3, RZ ;  /* 0x000000030e037210 */ /* 0x010fca0007f1e0ff */
        /* <DEDUP_REMOVED lines=8> */
.L_x_283:
[----:B------:R-:W-:Y:S01]  /*aaa0*/  ISETP.NE.AND P0, PT, R2, 0x1, PT ;  /* 0x000000010200780c */ /* 0x000fe20003f05270 */
[----:B0-----:R-:W-:Y:S01]  /*aab0*/  VIADD R7, R20, 0xffffffff ;  /* 0xffffffff14077836 */ /* 0x001fe20000000000 */
[----:B-1-3--:R-:W-:Y:S01]  /*aac0*/  SHF.R.U64 R0, R4, R27, R5 ;  /* 0x0000001b04007219 */ /* 0x00afe20000001205 */
[----:B------:R-:W-:Y:S01]  /*aad0*/  IMAD.MOV R13, RZ, RZ, -R13 ;  /* 0x000000ffff0d7224 */ /* 0x000fe200078e0a0d */
[----:B------:R-:W-:Y:S01]  /*aae0*/  LOP3.LUT R5, R10, R25, RZ, 0xc0, !PT ;  /* 0x000000190a057212 */ /* 0x000fe200078ec0ff */
[----:B------:R-:W-:Y:S02]  /*aaf0*/  IMAD.MOV.U32 R4, RZ, RZ, 0x1 ;  /* 0x00000001ff047424 */ /* 0x000fe400078e00ff */
[----:B------:R-:W-:Y:S02]  /*ab00*/  IMAD.MOV R3, RZ, RZ, -R0 ;  /* 0x000000ffff037224 */ /* 0x000fe400078e0a00 */
[----:B------:R-:W-:Y:S01]  /*ab10*/  IMAD R152, R152, R0, R5 ;  /* 0x0000000098987224 */ /* 0x000fe200078e0205 */
[----:B------:R-:W-:Y:S01]  /*ab20*/  LOP3.LUT R5, R12, R7, RZ, 0xc0, !PT ;  /* 0x000000070c057212 */ /* 0x000fe200078ec0ff */
[----:B--2---:R-:W-:-:S02]  /*ab30*/  IMAD R0, R3, R30, R14 ;  /* 0x0000001e03007224 */ /* 0x004fc400078e020e */
[----:B------:R-:W-:Y:S02]  /*ab40*/  @P0 IMAD R21, R15, R13, R24 ;  /* 0x0000000d0f150224 */ /* 0x000fe400078e0218 */
[----:B------:R-:W-:Y:S01]  /*ab50*/  IMAD R3, R0, R20, R5 ;  /* 0x0000001400037224 */ /* 0x000fe200078e0205 */
[----:B------:R-:W-:Y:S01]  /*ab60*/  PRMT R0, R4, 0x7610, R0 ;  /* 0x0000761004007816 */ /* 0x000fe20000000000 */
[----:B------:R-:W-:-:S05]  /*ab70*/  IMAD R152, R152, R31, R21 ;  /* 0x0000001f98987224 */ /* 0x000fca00078e0215 */
[----:B------:R-:W-:Y:S02]  /*ab80*/  SEL R153, R3, R152, !P0 ;  /* 0x0000009803997207 */ /* 0x000fe40004000000 */
[----:B------:R-:W-:-:S07]  /*ab90*/  SEL R152, R152, R3, !P0 ;  /* 0x0000000398987207 */ /* 0x000fce0004000000 */
.L_x_281:
[----:B------:R-:W-:-:S13]  /*aba0*/  LOP3.LUT P0, RZ, R0, 0xff, RZ, 0xc0, !PT ;  /* 0x000000ff00ff7812 */ /* 0x000fda000780c0ff */
[----:B------:R-:W-:Y:S05]  /*abb0*/  @P0 BRA `(.L_x_284) ;  /* 0xffffff6000dc0947 */ /* 0x000fea000383ffff */
[----:B------:R-:W-:Y:S05]  /*abc0*/  EXIT ;  /* 0x000000000000794d */ /* 0x000fea0003800000 */
.L_x_3:
[----:B0-----:R-:W-:Y:S01]  /*abd0*/  ULDC.64 UR4, c[0x0][0x650] ;  /* 0x0001940000047ab9 */ /* 0x001fe20000000a00 */
        /* <DEDUP_REMOVED lines=25> */
.L_x_286:
[--C-:B------:R-:W-:Y:S01]  /*ad70*/  SHF.R.U64 R12, R10, R14, R11.reuse ;  /* 0x0000000e0a0c7219 */ /* 0x100fe2000000120b */
[----:B------:R-:W0:Y:S01]  /*ad80*/  LDC R22, c[0x0][0x618] ;  /* 0x00018600ff167b82 */ /* 0x000e220000000800 */
[----:B------:R-:W-:Y:S01]  /*ad90*/  I2FP.F32.U32 R6, R4 ;  /* 0x0000000400067245 */ /* 0x000fe20000201000 */
[----:B------:R-:W-:Y:S01]  /*ada0*/  ULDC UR4, c[0x0][0x150] ;  /* 0x0000540000047ab9 */ /* 0x000fe20000000800 */
[----:B------:R-:W-:Y:S02]  /*adb0*/  SHF.R.U32.HI R5, RZ, R14, R11 ;  /* 0x0000000eff057219 */ /* 0x000fe4000001160b */
[----:B------:R-:W-:Y:S01]  /*adc0*/  IADD3 R9, P0, RZ, -R12, RZ ;  /* 0x8000000cff097210 */ /* 0x000fe20007f1e0ff */
[----:B------:R-:W-:Y:S01]  /*add0*/  FMUL R11, R6, UR4 ;  /* 0x00000004060b7c20 */ /* 0x000fe20008400000 */
[----:B------:R-:W-:Y:S01]  /*ade0*/  ULDC UR4, c[0x0][0x154] ;  /* 0x0000550000047ab9 */ /* 0x000fe20000000800 */
[----:B------:R-:W1:Y:S02]  /*adf0*/  LDC.64 R24, c[0x0][0x640] ;  /* 0x00019000ff187b82 */ /* 0x000e640000000a00 */
[----:B------:R-:W-:-:S02]  /*ae00*/  IMAD.X R5, RZ, RZ, ~R5, P0 ;  /* 0x000000ffff057224 */ /* 0x000fc400000e0e05 */
[----:B------:R-:W2:Y:S01]  /*ae10*/  F2I.U32.TRUNC.NTZ R11, R11 ;  /* 0x0000000b000b7305 */ /* 0x000ea2000020f000 */
[----:B------:R-:W-:-:S03]  /*ae20*/  IMAD.WIDE.U32 R6, R9, R20, R16 ;  /* 0x0000001409067225 */ /* 0x000fc600078e0010 */
[----:B------:R-:W3:Y:S01]  /*ae30*/  LDC R13, c[0x0][0x144] ;  /* 0x00005100ff0d7b82 */ /* 0x000ee20000000800 */
[----:B------:R-:W-:-:S04]  /*ae40*/  IMAD R8, R5, R20, RZ ;  /* 0x0000001405087224 */ /* 0x000fc800078e02ff */
[----:B------:R-:W-:Y:S02]  /*ae50*/  IMAD R5, R9, R21, R8 ;  /* 0x0000001509057224 */ /* 0x000fe400078e0208 */
[----:B------:R-:W-:Y:S01]  /*ae60*/  IMAD.MOV.U32 R8, RZ, RZ, -0x1 ;  /* 0xffffffffff087424 */ /* 0x000fe200078e00ff */
[----:B------:R-:W4:Y:S01]  /*ae70*/  LDC R14, c[0x0][0x608] ;  /* 0x00018200ff0e7b82 */ /* 0x000f220000000800 */
[----:B------:R-:W-:Y:S01]  /*ae80*/  IMAD.IADD R5, R7, 0x1, R5 ;  /* 0x0000000107057824 */ /* 0x000fe200078e0205 */
[----:B------:R-:W-:-:S04]  /*ae90*/  I2FP.F32.U32 R7, R3 ;  /* 0x0000000300077245 */ /* 0x000fc80000201000 */
[-CC-:B0-----:R-:W-:Y:S01]  /*aea0*/  SHF.R.U64 R10, R6, R22.reuse, R5.reuse ;  /* 0x00000016060a7219 */ /* 0x181fe20000001205 */
[----:B------:R-:W-:Y:S01]  /*aeb0*/  FMUL R7, R7, UR4 ;  /* 0x0000000407077c20 */ /* 0x000fe20008400000 */
[----:B------:R-:W0:Y:S01]  /*aec0*/  LDC R9, c[0x0][0x658] ;  /* 0x00019600ff097b82 */ /* 0x000e220000000800 */
[----:B--2---:R-:W-:Y:S02]  /*aed0*/  IADD3 R6, -R11, RZ, RZ ;  /* 0x000000ff0b067210 */ /* 0x004fe40007ffe1ff */
[----:B-1----:R-:W-:Y:S02]  /*aee0*/  ISETP.NE.U32.AND P0, PT, R24, RZ, PT ;  /* 0x000000ff1800720c */ /* 0x002fe40003f05070 */
[----:B------:R-:W-:Y:S02]  /*aef0*/  SHF.R.U32.HI R5, RZ, R22, R5 ;  /* 0x00000016ff057219 */ /* 0x000fe40000011605 */
[----:B------:R-:W-:Y:S01]  /*af00*/  ISETP.NE.AND.EX P0, PT, R25, RZ, PT, P0 ;  /* 0x000000ff1900720c */ /* 0x000fe20003f05300 */
[----:B------:R-:W1:Y:S01]  /*af10*/  LDC R20, c[0x0][0x148] ;  /* 0x00005200ff147b82 */ /* 0x000e620000000800 */
[----:B---3--:R-:W-:-:S02]  /*af20*/  IMAD R23, R13, R6, R4 ;  /* 0x000000060d177224 */ /* 0x008fc400078e0204 */
[----:B------:R-:W-:-:S05]  /*af30*/  IMAD.MOV.U32 R6, RZ, RZ, 0x1 ;  /* 0x00000001ff067424 */ /* 0x000fca00078e00ff */
[----:B------:R-:W2:Y:S01]  /*af40*/  LDC R21, c[0x0][0x600] ;  /* 0x00018000ff157b82 */ /* 0x000ea20000000800 */
[-CC-:B----4-:R-:W-:Y:S02]  /*af50*/  SHF.R.U64 R13, R10, R14.reuse, R5.reuse ;  /* 0x0000000e0a0d7219 */ /* 0x190fe40000001205 */
[----:B------:R-:W-:Y:S02]  /*af60*/  SHF.R.U32.HI R4, RZ, R14, R5 ;  /* 0x0000000eff047219 */ /* 0x000fe40000011605 */
[----:B------:R3:W4:Y:S03]  /*af70*/  F2I.U32.TRUNC.NTZ R14, R7 ;  /* 0x00000007000e7305 */ /* 0x000726000020f000 */
[----:B------:R-:W1:Y:S01]  /*af80*/  LDC R26, c[0x0][0x648] ;  /* 0x00019200ff1a7b82 */ /* 0x000e620000000800 */
[-C--:B0-----:R-:W-:Y:S02]  /*af90*/  SHF.R.U64 R15, R13, R9.reuse, R4 ;  /* 0x000000090d0f7219 */ /* 0x081fe40000001204 */
[----:B------:R-:W-:-:S02]  /*afa0*/  SHF.L.U32 R8, R8, R9, RZ ;  /* 0x0000000908087219 */ /* 0x000fc400000006ff */
[-C--:B------:R-:W-:Y:S01]  /*afb0*/  SHF.R.U32.HI R5, RZ, R9.reuse, R4 ;  /* 0x00000009ff057219 */ /* 0x080fe20000011604 */
[----:B------:R-:W-:Y:S01]  /*afc0*/  IMAD.MOV.U32 R4, RZ, RZ, R15 ;  /* 0x000000ffff047224 */ /* 0x000fe200078e000f */
[----:B------:R-:W-:Y:S01]  /*afd0*/  SHF.L.U32 R22, R6, R9, RZ ;  /* 0x0000000906167219 */ /* 0x000fe200000006ff */
[----:B------:R-:W0:Y:S01]  /*afe0*/  LDC R27, c[0x0][0x638] ;  /* 0x00018e00ff1b7b82 */ /* 0x000e220000000800 */
[----:B------:R-:W-:-:S07]  /*aff0*/  LOP3.LUT R28, RZ, R8, RZ, 0x33, !PT ;  /* 0x00000008ff1c7212 */ /* 0x000fce00078e33ff */
        /* <DEDUP_REMOVED lines=12> */
.L_x_287:
[----:B------:R-:W-:Y:S01]  /*b0c0*/  ISETP.NE.AND P0, PT, R2, 0x1, PT ;  /* 0x000000010200780c */ /* 0x000fe20003f05270 */
[----:B--2---:R-:W-:Y:S01]  /*b0d0*/  VIADD R7, R21, 0xffffffff ;  /* 0xffffffff15077836 */ /* 0x004fe20000000000 */
[----:B-1----:R-:W-:Y:S01]  /*b0e0*/  SHF.R.U64 R5, R4, R26, R5 ;  /* 0x0000001a04057219 */ /* 0x002fe20000001205 */
[----:B------:R-:W-:Y:S01]  /*b0f0*/  IMAD.MOV R14, RZ, RZ, -R14 ;  /* 0x000000ffff0e7224 */ /* 0x000fe200078e0a0e */
[----:B------:R-:W-:Y:S01]  /*b100*/  LOP3.LUT R4, R13, R28, RZ, 0xc0, !PT ;  /* 0x0000001c0d047212 */ /* 0x000fe200078ec0ff */
[----:B------:R-:W-:Y:S01]  /*b110*/  IMAD.MOV.U32 R8, RZ, RZ, R12 ;  /* 0x000000ffff087224 */ /* 0x000fe200078e000c */
[----:B------:R-:W-:Y:S02]  /*b120*/  IADD3 R6, -R5, RZ, RZ ;  /* 0x000000ff05067210 */ /* 0x000fe40007ffe1ff */
[----:B------:R-:W-:Y:S01]  /*b130*/  LOP3.LUT R10, R10, R7, RZ, 0xc0, !PT ;  /* 0x000000070a0a7212 */ /* 0x000fe200078ec0ff */
[----:B------:R-:W-:-:S04]  /*b140*/  IMAD R4, R22, R5, R4 ;  /* 0x0000000516047224 */ /* 0x000fc800078e0204 */
[----:B------:R-:W-:Y:S02]  /*b150*/  @P0 IMAD R23, R20, R14, R3 ;  /* 0x0000000e14170224 */ /* 0x000fe400078e0203 */
[----:B0-----:R-:W-:Y:S02]  /*b160*/  IMAD R3, R6, R27, R15 ;  /* 0x0000001b06037224 */ /* 0x001fe400078e020f */
[----:B------:R-:W-:Y:S02]  /*b170*/  IMAD R7, R4, R29, R23 ;  /* 0x0000001d04077224 */ /* 0x000fe400078e0217 */
[----:B------:R-:W-:Y:S02]  /*b180*/  IMAD R4, R3, R21, R10 ;  /* 0x0000001503047224 */ /* 0x000fe400078e020a */
[----:B------:R-:W-:-:S03]  /*b190*/  IMAD.MOV.U32 R6, RZ, RZ, 0x1 ;  /* 0x00000001ff067424 */ /* 0x000fc600078e00ff */
[----:B------:R-:W-:Y:S02]  /*b1a0*/  SEL R9, R4, R7, !P0 ;  /* 0x0000000704097207 */ /* 0x000fe40004000000 */
[----:B------:R-:W-:-:S07]  /*b1b0*/  SEL R7, R7, R4, !P0 ;  /* 0x0000000407077207 */ /* 0x000fce0004000000 */
.L_x_285:
[----:B------:R-:W-:-:S08]  /*b1c0*/  NOP ;  /* 0x0000000000007918 */ /* 0x000fd00000000000 */
[----:B------:R-:W0:-:S00]  /*b1d0*/  USETMAXREG.DEALLOC.CTAPOOL 0x28 ;  /* 0x00000028000079c8 */ /* 0x000e0000080e0500 */
[----:B0-----:R-:W-:-:S13]  /*b1e0*/  ISETP.NE.AND P0, PT, R0, RZ, PT ;  /* 0x000000ff0000720c */ /* 0x001fda0003f05270 */
[----:B------:R-:W-:Y:S05]  /*b1f0*/  @P0 EXIT ;  /* 0x000000000000094d */ /* 0x000fea0003800000 */
[----:B------:R-:W-:Y:S01]  /*b200*/  LOP3.LUT P0, RZ, R6, 0xff, RZ, 0xc0, !PT ;  /* 0x000000ff06ff7812 */ /* 0x000fe2000780c0ff */
[----:B------:R-:W-:Y:S02]  /*b210*/  IMAD.MOV.U32 R3, RZ, RZ, 0x1 ;  /* 0x00000001ff037424 */ /* 0x000fe400078e00ff */
[----:B------:R-:W-:-:S10]  /*b220*/  IMAD.MOV.U32 R0, RZ, RZ, RZ ;  /* 0x000000ffff007224 */ /* 0x000fd400078e00ff */
[----:B------:R-:W-:Y:S05]  /*b230*/  @!P0 BRA `(.L_x_288) ;  /* 0x0000000c00348947 */ /* 0x000fea0003800000 */
[----:B------:R-:W0:Y:S01]  /*b240*/  LDC R0, c[0x0][0x28c] ;  /* 0x0000a300ff007b82 */ /* 0x000e220000000800 */
[----:B------:R-:W-:Y:S01]  /*b250*/  ULDC UR5, c[0x0][0x600] ;  /* 0x0001800000057ab9 */ /* 0x000fe20000000800 */
[----:B------:R-:W-:Y:S01]  /*b260*/  ULDC UR4, c[0x0][0xc] ;  /* 0x0000030000047ab9 */ /* 0x000fe20000000800 */
[----:B------:R-:W-:Y:S01]  /*b270*/  UIADD3 UR16, UR5, -0x1, URZ ;  /* 0xffffffff05107890 */ /* 0x000fe2000fffe03f */
[C---:B------:R-:W-:Y:S01]  /*b280*/  LOP3.LUT P2, RZ, R18.reuse, 0x7f, RZ, 0xc0, !PT ;  /* 0x0000007f12ff7812 */ /* 0x040fe2000784c0ff */
[----:B------:R-:W-:Y:S01]  /*b290*/  ULDC UR6, c[0x0][0x658] ;  /* 0x0001960000067ab9 */ /* 0x000fe20000000800 */
[----:B------:R-:W-:Y:S01]  /*b2a0*/  ULDC UR5, c[0x0][0x10] ;  /* 0x0000040000057ab9 */ /* 0x000fe20000000800 */
[----:B------:R-:W-:Y:S01]  /*b2b0*/  UMOV UR7, 0xffffffff ;  /* 0xffffffff00077882 */ /* 0x000fe20000000000 */
[----:B------:R-:W-:Y:S01]  /*b2c0*/  UMOV UR8, 0x1 ;  /* 0x0000000100087882 */ /* 0x000fe20000000000 */
[----:B------:R-:W-:Y:S01]  /*b2d0*/  UIMAD.WIDE.U32 UR4, UR4, UR5, URZ ;  /* 0x00000005040472a5 */ /* 0x000fe2000f8e003f */
[----:B------:R-:W-:Y:S01]  /*b2e0*/  LOP3.LUT P0, RZ, R18, 0x1f, RZ, 0xc0, !PT ;  /* 0x0000001f12ff7812 */ /* 0x000fe2000780c0ff */
[----:B------:R-:W-:Y:S01]  /*b2f0*/  USHF.L.U32 UR7, UR7, UR6, URZ ;  /* 0x0000000607077299 */ /* 0x000fe2000800063f */
[----:B------:R-:W-:Y:S01]  /*b300*/  BSSY B0, `(.L_x_288) ;  /* 0x00000c0000007945 */ /* 0x000fe20003800000 */
[----:B------:R-:W-:Y:S01]  /*b310*/  USHF.L.U32 UR18, UR8, UR6, URZ ;  /* 0x0000000608127299 */ /* 0x000fe2000800063f */
[----:B------:R-:W-:Y:S01]  /*b320*/  IMAD.MOV.U32 R11, RZ, RZ, 0x1 ;  /* 0x00000001ff0b7424 */ /* 0x000fe200078e00ff */
[----:B------:R-:W-:Y:S01]  /*b330*/  LOP3.LUT R18, R19, 0x2, RZ, 0xfc, !PT ;  /* 0x0000000213127812 */ /* 0x000fe200078efcff */
[----:B------:R-:W-:Y:S01]  /*b340*/  ULDC UR6, c[0x0][0x14] ;  /* 0x0000050000067ab9 */ /* 0x000fe20000000800 */
[----:B------:R-:W-:Y:S01]  /*b350*/  PLOP3.LUT P0, PT, P0, P2, PT, 0x8a, 0x0 ;  /* 0x000000000000781c */ /* 0x000fe20000705172 */
[----:B------:R-:W-:-:S02]  /*b360*/  UIMAD.WIDE.U32 UR20, UR4, UR6, URZ ;  /* 0x00000006041472a5 */ /* 0x000fc4000f8e003f */
[----:B------:R-:W-:Y:S02]  /*b370*/  UIMAD UR13, UR5, UR6, URZ ;  /* 0x00000006050d72a4 */ /* 0x000fe4000f8e023f */
[----:B------:R-:W-:Y:S01]  /*b380*/  ULOP3.LUT UR17, URZ, UR7, URZ, 0x33, !UPT ;  /* 0x000000073f117292 */ /* 0x000fe2000f8e333f */
[----:B0-----:R-:W-:Y:S01]  /*b390*/  VIADD R0, R0, 0x3f ;  /* 0x0000003f00007836 */ /* 0x001fe20000000000 */
[----:B------:R-:W-:Y:S01]  /*b3a0*/  UIADD3 UR13, UR21, UR13, URZ ;  /* 0x0000000d150d7290 */ /* 0x000fe2000fffe03f */
[----:B------:R-:W-:-:S03]  /*b3b0*/  ULDC.64 UR22, c[0x0][0x198] ;  /* 0x0000660000167ab9 */ /* 0x000fc60000000a00 */
[----:B------:R-:W-:-:S04]  /*b3c0*/  SHF.R.S32.HI R3, RZ, 0x1f, R0 ;  /* 0x0000001fff037819 */ /* 0x000fc80000011400 */
[----:B------:R-:W-:Y:S01]  /*b3d0*/  LEA.HI R3, R3, R0, RZ, 0x6 ;  /* 0x0000000003037211 */ /* 0x000fe200078f30ff */
[----:B------:R-:W-:-:S03]  /*b3e0*/  IMAD.MOV.U32 R0, RZ, RZ, RZ ;  /* 0x000000ffff007224 */ /* 0x000fc600078e00ff */
[----:B------:R-:W-:Y:S01]  /*b3f0*/  SHF.R.S32.HI R13, RZ, 0x6, R3 ;  /* 0x00000006ff0d7819 */ /* 0x000fe20000011403 */
[----:B------:R-:W-:-:S03]  /*b400*/  IMAD.MOV.U32 R3, RZ, RZ, 0x1 ;  /* 0x00000001ff037424 */ /* 0x000fc600078e00ff */
[----:B------:R-:W-:-:S07]  /*b410*/  IADD3 R10, R13, 0x1, RZ ;  /* 0x000000010d0a7810 */ /* 0x000fce0007ffe0ff */
.L_x_300:
[----:B------:R-:W-:-:S03]  /*b420*/  UMOV UR4, 0xffffffff ;  /* 0xffffffff00047882 */ /* 0x000fc60000000000 */
[----:B------:R-:W-:Y:S05]  /*b430*/  BRA.DIV UR4, `(.L_x_289) ;  /* 0x0000000e04a07947 */ /* 0x000fea000b800000 */
[----:B------:R-:W-:-:S13]  /*b440*/  ELECT P6, URZ, PT ;  /* 0x00000000003f782f */ /* 0x000fda00038c0000 */
.L_x_311:
[----:B------:R-:W0:Y:S01]  /*b450*/  LDC R4, c[0x0][0x28c] ;  /* 0x0000a300ff047b82 */ /* 0x000e220000000800 */
[----:B------:R-:W-:Y:S01]  /*b460*/  BSSY B1, `(.L_x_290) ;  /* 0x0000037000017945 */ /* 0x000fe20003800000 */
[----:B0-----:R-:W-:-:S13]  /*b470*/  ISETP.LT.OR P6, PT, R4, 0x1, !P6 ;  /* 0x000000010400780c */ /* 0x001fda00077c1670 */
[----:B------:R-:W-:Y:S05]  /*b480*/  @P6 BRA `(.L_x_291) ;  /* 0x0000000000d06947 */ /* 0x000fea0003800000 */
[----:B------:R-:W-:Y:S02]  /*b490*/  IMAD.SHL.U32 R14, R9, 0x80, RZ ;  /* 0x00000080090e7824 */ /* 0x000fe400078e00ff */
[----:B------:R-:W-:Y:S02]  /*b4a0*/  IMAD.SHL.U32 R15, R7, 0x100, RZ ;  /* 0x00000100070f7824 */ /* 0x000fe400078e00ff */
[----:B------:R-:W-:Y:S02]  /*b4b0*/  IMAD.MOV.U32 R20, RZ, RZ, RZ ;  /* 0x000000ffff147224 */ /* 0x000fe400078e00ff */
[----:B------:R-:W-:Y:S02]  /*b4c0*/  IMAD.MOV.U32 R4, RZ, RZ, R10 ;  /* 0x000000ffff047224 */ /* 0x000fe400078e000a */
[----:B------:R-:W-:Y:S02]  /*b4d0*/  IMAD.MOV.U32 R5, RZ, RZ, R3 ;  /* 0x000000ffff057224 */ /* 0x000fe400078e0003 */
[----:B------:R-:W-:-:S07]  /*b4e0*/  IMAD.MOV.U32 R6, RZ, RZ, R0 ;  /* 0x000000ffff067224 */ /* 0x000fce00078e0000 */
.L_x_295:
[----:B------:R-:W0:Y:S01]  /*b4f0*/  S2R R12, SR_CgaCtaId ;  /* 0x00000000000c7919 */ /* 0x000e220000008800 */
[----:B------:R-:W-:Y:S01]  /*b500*/  MOV R7, 0x400 ;  /* 0x0000040000077802 */ /* 0x000fe20000000f00 */
[----:B------:R-:W1:Y:S03]  /*b510*/  @!P2 LDC R9, c[0x0][0x500] ;  /* 0x00014000ff09ab82 */ /* 0x000e660000000800 */
[----:B0-----:R-:W-:Y:S02]  /*b520*/  LEA R21, R12, R7, 0x18 ;  /* 0x000000070c157211 */ /* 0x001fe400078ec0ff */
[----:B------:R-:W-:-:S03]  /*b530*/  SHF.L.U32 R7, R5, 0x1f, RZ ;  /* 0x0000001f05077819 */ /* 0x000fc600000006ff */
[----:B------:R-:W-:-:S04]  /*b540*/  IMAD R12, R6, 0x8, R21 ;  /* 0x00000008060c7824 */ /* 0x000fc800078e0215 */
[----:B------:R-:W0:Y:S02]  /*b550*/  SYNCS.PHASECHK.TRANS64.TRYWAIT P1, [R12+URZ+0x20], R7 ;  /* 0x000020070c0075a7 */ /* 0x000e24000802017f */
[----:B01----:R-:W-:Y:S05]  /*b560*/  @!P1 BRA `(.L_x_292) ;  /* 0x0000000c00749947 */ /* 0x003fea0003800000 */
.L_x_312:
[----:B0-----:R-:W-:Y:S01]  /*b570*/  PRMT R7, R18, 0x9910, RZ ;  /* 0x0000991012077816 */ /* 0x001fe200000000ff */
[----:B------:R0:W-:Y:S03]  /*b580*/  @!P2 SYNCS.ARRIVE.TRANS64 RZ, [R12+URZ], R9 ;  /* 0x000000090cffa9a7 */ /* 0x0001e6000800003f */
[----:B------:R-:W-:-:S13]  /*b590*/  ISETP.NE.AND P1, PT, R7, 0x2, PT ;  /* 0x000000020700780c */ /* 0x000fda0003f25270 */
[----:B0-----:R-:W-:Y:S05]  /*b5a0*/  @P1 BRA `(.L_x_293) ;  /* 0x0000000000041947 */ /* 0x001fea0003800000 */
[----:B------:R-:W-:Y:S01]  /*b5b0*/  BPT.TRAP 0x1 ;  /* 0x000000040000795c */ /* 0x000fe20000300000 */
.L_x_293:
[----:B------:R-:W-:Y:S05]  /*b5c0*/  @P0 BRA `(.L_x_294) ;  /* 0x0000000000040947 */ /* 0x000fea0003800000 */
[----:B------:R-:W-:Y:S01]  /*b5d0*/  BPT.TRAP 0x1 ;  /* 0x000000040000795c */ /* 0x000fe20000300000 */
.L_x_294:
[C---:B------:R-:W-:Y:S01]  /*b5e0*/  IMAD R7, R6.reuse, 0x8000, R21 ;  /* 0x0000800006077824 */ /* 0x040fe200078e0215 */
[----:B------:R-:W-:Y:S01]  /*b5f0*/  LEA R21, R6, R21, 0xe ;  /* 0x0000001506157211 */ /* 0x000fe200078e70ff */
[----:B------:R-:W-:Y:S01]  /*b600*/  VIADD R4, R4, 0xffffffff ;  /* 0xffffffff04047836 */ /* 0x000fe20000000000 */
[----:B------:R-:W-:Y:S01]  /*b610*/  R2UR UR9, R12 ;  /* 0x000000000c0972ca */ /* 0x000fe200000e0000 */
[----:B------:R-:W-:Y:S01]  /*b620*/  UIADD3 UR4, UP0, UR22, 0xf0, URZ ;  /* 0x000000f016047890 */ /* 0x000fe2000ff1e03f */
[----:B------:R-:W-:Y:S01]  /*b630*/  R2UR UR5, R7 ;  /* 0x00000000070572ca */ /* 0x000fe200000e0000 */
[----:B------:R-:W-:Y:S01]  /*b640*/  UIADD3 UR24, UP1, UR22, 0x1f0, URZ ;  /* 0x000001f016187890 */ /* 0x000fe2000ff3e03f */
[----:B------:R-:W-:Y:S01]  /*b650*/  R2UR UR8, R21 ;  /* 0x00000000150872ca */ /* 0x000fe200000e0000 */
[----:B------:R-:W-:Y:S01]  /*b660*/  VIADD R6, R6, 0x1 ;  /* 0x0000000106067836 */ /* 0x000fe20000000000 */
[----:B------:R-:W-:Y:S01]  /*b670*/  R2UR UR11, R15 ;  /* 0x000000000f0b72ca */ /* 0x000fe200000e0000 */
[----:B------:R-:W-:Y:S01]  /*b680*/  UIADD3.X UR25, URZ, UR23, URZ, UP1, !UPT ;  /* 0x000000173f197290 */ /* 0x000fe20008ffe43f */
[----:B------:R-:W-:Y:S01]  /*b690*/  R2UR UR10, R20 ;  /* 0x00000000140a72ca */ /* 0x000fe200000e0000 */
[----:B------:R-:W-:Y:S01]  /*b6a0*/  UMOV UR6, 0x0 ;  /* 0x0000000000067882 */ /* 0x000fe20000000000 */
[----:B------:R-:W-:Y:S01]  /*b6b0*/  R2UR UR12, R8 ;  /* 0x00000000080c72ca */ /* 0x000fe200000e0000 */
[----:B------:R-:W-:Y:S01]  /*b6c0*/  UMOV UR7, 0x10000000 ;  /* 0x1000000000077882 */ /* 0x000fe20000000000 */
[----:B------:R-:W-:Y:S01]  /*b6d0*/  R2UR UR19, R14 ;  /* 0x000000000e1372ca */ /* 0x000fe200000e0000 */
[----:B------:R-:W-:Y:S01]  /*b6e0*/  VIADD R20, R20, 0x40 ;  /* 0x0000004014147836 */ /* 0x000fe20000000000 */
[----:B------:R-:W-:Y:S01]  /*b6f0*/  ISETP.GT.AND P3, PT, R4, 0x1, PT ;  /* 0x000000010400780c */ /* 0x000fe20003f64270 */
[----:B------:R-:W-:Y:S01]  /*b700*/  UIADD3 UR14, UR5, 0x100, URZ ;  /* 0x00000100050e7890 */ /* 0x000fe2000fffe03f */
[----:B------:R-:W-:Y:S01]  /*b710*/  ISETP.NE.AND P1, PT, R6, 0x4, PT ;  /* 0x000000040600780c */ /* 0x000fe20003f25270 */
[----:B------:R-:W-:-:S02]  /*b720*/  UIADD3.X UR5, URZ, UR23, URZ, UP0, !UPT ;  /* 0x000000173f057290 */ /* 0x000fc400087fe43f */
[----:B------:R-:W-:Y:S01]  /*b730*/  UIADD3 UR15, UR8, 0x20100, URZ ;  /* 0x00020100080f7890 */ /* 0x000fe2000fffe03f */
[----:B------:R-:W-:Y:S02]  /*b740*/  SEL R12, RZ, 0x1, P1 ;  /* 0x00000001ff0c7807 */ /* 0x000fe40000800000 */
[----:B------:R-:W-:Y:S01]  /*b750*/  UMOV UR8, UR14 ;  /* 0x0000000e00087c82 */ /* 0x000fe20008000000 */
[----:B------:R-:W-:Y:S02]  /*b760*/  SEL R6, R6, RZ, P1 ;  /* 0x000000ff06067207 */ /* 0x000fe40000800000 */
[----:B------:R-:W-:Y:S01]  /*b770*/  LOP3.LUT R5, R5, R12, RZ, 0x3c, !PT ;  /* 0x0000000c05057212 */ /* 0x000fe200078e3cff */
[----:B------:R0:W-:Y:S02]  /*b780*/  UTMALDG.3D [UR8], [UR4], desc[UR6] ;  /* 0x00000608040075b4 */ /* 0x0001e40008011000 */
[----:B0-----:R-:W-:Y:S01]  /*b790*/  UMOV UR8, UR15 ;  /* 0x0000000f00087c82 */ /* 0x001fe20008000000 */
[----:B------:R-:W-:-:S02]  /*b7a0*/  UMOV UR11, UR19 ;  /* 0x00000013000b7c82 */ /* 0x000fc40008000000 */
[----:B------:R0:W-:Y:S02]  /*b7b0*/  UTMALDG.3D [UR8], [UR24], desc[UR6] ;  /* 0x00000608180075b4 */ /* 0x0001e40008011000 */
[----:B0-----:R-:W-:Y:S05]  /*b7c0*/  @P3 BRA `(.L_x_295) ;  /* 0xfffffffc00483947 */ /* 0x001fea000383ffff */
.L_x_291:
[----:B------:R-:W-:Y:S05]  /*b7d0*/  BSYNC B1 ;  /* 0x0000000000017941 */ /* 0x000fea0003800000 */
.L_x_290:
[----:B------:R-:W-:Y:S01]  /*b7e0*/  LOP3.LUT P3, RZ, R11, 0xff, RZ, 0xc0, !PT ;  /* 0x000000ff0bff7812 */ /* 0x000fe2000786c0ff */
[----:B------:R-:W-:Y:S01]  /*b7f0*/  IMAD.IADD R0, R13, 0x1, R0 ;  /* 0x000000010d007824 */ /* 0x000fe200078e0200 */
[----:B------:R-:W-:Y:S01]  /*b800*/  IADD3 R16, P4, R16, UR20, RZ ;  /* 0x0000001410107c10 */ /* 0x000fe2000ff9e0ff */
[----:B------:R-:W-:Y:S01]  /*b810*/  ULDC.64 UR4, c[0x0][0x650] ;  /* 0x0001940000047ab9 */ /* 0x000fe20000000a00 */
[----:B------:R-:W-:Y:S01]  /*b820*/  BSSY B1, `(.L_x_296) ;  /* 0x000006b000017945 */ /* 0x000fe20003800000 */
[----:B------:R-:W-:Y:S01]  /*b830*/  IMAD.MOV.U32 R7, RZ, RZ, -0x1 ;  /* 0xffffffffff077424 */ /* 0x000fe200078e00ff */
[----:B------:R-:W-:Y:S01]  /*b840*/  SHF.R.U32.HI R4, RZ, 0x2, R0 ;  /* 0x00000002ff047819 */ /* 0x000fe20000011600 */
[----:B------:R-:W-:Y:S01]  /*b850*/  IMAD.MOV.U32 R9, RZ, RZ, -0x1 ;  /* 0xffffffffff097424 */ /* 0x000fe200078e00ff */
[----:B------:R-:W-:Y:S01]  /*b860*/  ISETP.GT.U32.AND P1, PT, R0, 0x3, PT ;  /* 0x000000030000780c */ /* 0x000fe20003f24070 */
[----:B------:R-:W-:Y:S01]  /*b870*/  IMAD.MOV.U32 R8, RZ, RZ, -0x1 ;  /* 0xffffffffff087424 */ /* 0x000fe200078e00ff */
[----:B------:R-:W-:-:S02]  /*b880*/  LOP3.LUT R4, R4, 0x1, RZ, 0xc0, !PT ;  /* 0x0000000104047812 */ /* 0x000fc400078ec0ff */
[----:B------:R-:W-:Y:S01]  /*b890*/  ISETP.LT.U32.AND P1, PT, R13, 0x4, P1 ;  /* 0x000000040d00780c */ /* 0x000fe20000f21070 */
[----:B------:R-:W0:Y:S01]  /*b8a0*/  @P3 S2R R6, SR_CgaCtaId ;  /* 0x0000000000063919 */ /* 0x000e220000008800 */
[----:B------:R-:W-:Y:S02]  /*b8b0*/  @P3 MOV R5, 0x400 ;  /* 0x0000040000053802 */ /* 0x000fe40000000f00 */
[----:B------:R-:W-:Y:S02]  /*b8c0*/  IADD3.X R17, R17, UR13, RZ, P4, !PT ;  /* 0x0000000d11117c10 */ /* 0x000fe4000a7fe4ff */
[----:B------:R-:W-:Y:S02]  /*b8d0*/  ISETP.GE.U32.AND P4, PT, R16, UR4, PT ;  /* 0x0000000410007c0c */ /* 0x000fe4000bf86070 */
[----:B------:R-:W-:Y:S02]  /*b8e0*/  LOP3.LUT R0, R0, 0x3, RZ, 0xc0, !PT ;  /* 0x0000000300007812 */ /* 0x000fe400078ec0ff */
[----:B------:R-:W-:-:S02]  /*b8f0*/  PRMT R11, RZ, 0x7610, R11 ;  /* 0x00007610ff0b7816 */ /* 0x000fc4000000000b */
[----:B0-----:R-:W-:-:S04]  /*b900*/  @P3 LEA R5, R6, R5, 0x18 ;  /* 0x0000000506053211 */ /* 0x001fc800078ec0ff */
[----:B------:R0:W-:Y:S01]  /*b910*/  @P3 SYNCS.ARRIVE.TRANS64.A1T0 RZ, [R5+URZ+0x58], RZ ;  /* 0x000058ff05ff39a7 */ /* 0x0001e2000810003f */
[----:B------:R-:W-:Y:S02]  /*b920*/  ISETP.NE.U32.AND P3, PT, R4, 0x1, PT ;  /* 0x000000010400780c */ /* 0x000fe40003f65070 */
[----:B------:R-:W-:Y:S02]  /*b930*/  SEL R4, RZ, 0x1, !P1 ;  /* 0x00000001ff047807 */ /* 0x000fe40004800000 */
[----:B------:R-:W-:Y:S02]  /*b940*/  ISETP.GE.U32.AND.EX P1, PT, R17, UR5, PT, P4 ;  /* 0x0000000511007c0c */ /* 0x000fe4000bf26140 */
[----:B------:R-:W-:-:S04]  /*b950*/  ISETP.GT.U32.AND P3, PT, R13, 0x3, !P3 ;  /* 0x000000030d00780c */ /* 0x000fc80005f64070 */
[----:B0-----:R-:W-:-:S04]  /*b960*/  SEL R5, RZ, 0x1, !P3 ;  /* 0x00000001ff057807 */ /* 0x001fc80005800000 */
[--C-:B------:R-:W-:Y:S02]  /*b970*/  LOP3.LUT R3, R5, R3, R4.reuse, 0x96, !PT ;  /* 0x0000000305037212 */ /* 0x100fe400078e9604 */
[----:B------:R-:W-:Y:S01]  /*b980*/  PRMT R4, RZ, 0x7610, R4 ;  /* 0x00007610ff047816 */ /* 0x000fe20000000004 */
[----:B------:R-:W-:Y:S06]  /*b990*/  @P1 BRA `(.L_x_297) ;  /* 0x00000004004c1947 */ /* 0x000fec0003800000 */
[----:B------:R-:W-:Y:S01]  /*b9a0*/  ULDC.64 UR4, c[0x0][0x628] ;  /* 0x00018a0000047ab9 */ /* 0x000fe20000000a00 */
[----:B------:R-:W0:Y:S01]  /*b9b0*/  S2R R14, SR_CTAID.X ;  /* 0x00000000000e7919 */ /* 0x000e220000002500 */
[----:B------:R-:W-:Y:S01]  /*b9c0*/  ISETP.NE.U32.AND P1, PT, RZ, UR4, PT ;  /* 0x00000004ff007c0c */ /* 0x000fe2000bf25070 */
[----:B------:R-:W-:Y:S01]  /*b9d0*/  ULDC UR7, c[0x0][0x630] ;  /* 0x00018c0000077ab9 */ /* 0x000fe20000000800 */
[----:B------:R-:W-:Y:S01]  /*b9e0*/  IMAD.MOV.U32 R4, RZ, RZ, R16 ;  /* 0x000000ffff047224 */ /* 0x000fe200078e0010 */
[----:B------:R-:W1:Y:S01]  /*b9f0*/  S2R R12, SR_CTAID.Y ;  /* 0x00000000000c7919 */ /* 0x000e620000002600 */
[----:B------:R-:W-:Y:S02]  /*ba00*/  ISETP.NE.AND.EX P1, PT, RZ, UR5, PT, P1 ;  /* 0x00000005ff007c0c */ /* 0x000fe4000bf25310 */
[----:B------:R-:W-:-:S11]  /*ba10*/  MOV R5, R17 ;  /* 0x0000001100057202 */ /* 0x000fd60000000f00 */
[----:B------:R-:W-:Y:S05]  /*ba20*/  @!P1 BRA `(.L_x_298) ;  /* 0x0000000000289947 */ /* 0x000fea0003800000 */
[----:B------:R-:W-:Y:S02]  /*ba30*/  ULDC UR6, c[0x0][0x634] ;  /* 0x00018d0000067ab9 */ /* 0x000fe40000000800 */
[----:B------:R-:W-:-:S05]  /*ba40*/  IADD3 R9, P1, R16, UR6, RZ ;  /* 0x0000000610097c10 */ /* 0x000fca000ff3e0ff */
[----:B------:R-:W-:-:S04]  /*ba50*/  IMAD.X R15, RZ, RZ, R17, P1 ;  /* 0x000000ffff0f7224 */ /* 0x000fc800008e0611 */
[----:B------:R-:W-:-:S04]  /*ba60*/  IMAD.WIDE.U32 R6, R15, UR4, RZ ;  /* 0x000000040f067c25 */ /* 0x000fc8000f8e00ff */
[----:B------:R-:W-:-:S04]  /*ba70*/  IMAD.WIDE.U32 R6, P1, R9, UR5, R6 ;  /* 0x0000000509067c25 */ /* 0x000fc8000f820006 */
[----:B------:R-:W-:-:S04]  /*ba80*/  IMAD.WIDE.U32 R8, R9, UR4, RZ ;  /* 0x0000000409087c25 */ /* 0x000fc8000f8e00ff */
[----:B------:R-:W-:Y:S01]  /*ba90*/  IMAD.X R5, RZ, RZ, RZ, P1 ;  /* 0x000000ffff057224 */ /* 0x000fe200008e06ff */
[----:B------:R-:W-:Y:S01]  /*baa0*/  IADD3 RZ, P1, R9, R6, RZ ;  /* 0x0000000609ff7210 */ /* 0x000fe20007f3e0ff */
[----:B------:R-:W-:-:S04]  /*bab0*/  IMAD.MOV.U32 R4, RZ, RZ, R7 ;  /* 0x000000ffff047224 */ /* 0x000fc800078e0007 */
[----:B------:R-:W-:-:S08]  /*bac0*/  IMAD.WIDE.U32.X R4, R15, UR5, R4, P1 ;  /* 0x000000050f047c25 */ /* 0x000fd000088e0404 */
.L_x_298:
[--C-:B------:R-:W-:Y:S01]  /*bad0*/  SHF.R.U64 R8, R4, UR7, R5.reuse ;  /* 0x0000000704087c19 */ /* 0x100fe20008001205 */
[----:B------:R-:W-:Y:S01]  /*bae0*/  ULDC.64 UR4, c[0x0][0x620] ;  /* 0x0001880000047ab9 */ /* 0x000fe20000000a00 */
[----:B------:R-:W-:Y:S01]  /*baf0*/  SHF.R.U32.HI R4, RZ, UR7, R5 ;  /* 0x00000007ff047c19 */ /* 0x000fe20008011605 */
[----:B------:R-:W2:Y:S01]  /*bb00*/  LDC R25, c[0x0][0x144] ;  /* 0x00005100ff197b82 */ /* 0x000ea20000000800 */
[----:B------:R-:W-:Y:S01]  /*bb10*/  IADD3 R7, P1, RZ, -R8, RZ ;  /* 0x80000008ff077210 */ /* 0x000fe20007f3e0ff */
[----:B------:R-:W-:Y:S01]  /*bb20*/  ULDC.64 UR8, c[0x0][0x640] ;  /* 0x0001900000087ab9 */ /* 0x000fe20000000a00 */
[----:B0-----:R-:W-:Y:S01]  /*bb30*/  I2FP.F32.U32 R9, R14 ;  /* 0x0000000e00097245 */ /* 0x001fe20000201000 */
[----:B------:R-:W-:Y:S02]  /*bb40*/  ULDC UR6, c[0x0][0x608] ;  /* 0x0001820000067ab9 */ /* 0x000fe40000000800 */
[----:B------:R-:W-:Y:S01]  /*bb50*/  IMAD.X R4, RZ, RZ, ~R4, P1 ;  /* 0x000000ffff047224 */ /* 0x000fe200008e0e04 */
[----:B------:R-:W-:Y:S01]  /*bb60*/  ISETP.NE.U32.AND P1, PT, RZ, UR8, PT ;  /* 0x00000008ff007c0c */ /* 0x000fe2000bf25070 */
[----:B------:R-:W0:Y:S02]  /*bb70*/  LDC R21, c[0x0][0x148] ;  /* 0x00005200ff157b82 */ /* 0x000e240000000800 */
[----:B------:R-:W-:Y:S01]  /*bb80*/  IMAD R6, R4, UR4, RZ ;  /* 0x0000000404067c24 */ /* 0x000fe2000f8e02ff */
[----:B------:R-:W-:Y:S01]  /*bb90*/  ISETP.NE.AND.EX P1, PT, RZ, UR9, PT, P1 ;  /* 0x00000009ff007c0c */ /* 0x000fe2000bf25310 */
[----:B------:R-:W-:Y:S01]  /*bba0*/  IMAD.WIDE.U32 R4, R7, UR4, R16 ;  /* 0x0000000407047c25 */ /* 0x000fe2000f8e0010 */
[----:B------:R-:W-:-:S03]  /*bbb0*/  ULDC UR4, c[0x0][0x150] ;  /* 0x0000540000047ab9 */ /* 0x000fc60000000800 */
[----:B------:R-:W-:Y:S02]  /*bbc0*/  IMAD R7, R7, UR5, R6 ;  /* 0x0000000507077c24 */ /* 0x000fe4000f8e0206 */
[----:B------:R-:W-:Y:S01]  /*bbd0*/  FMUL R6, R9, UR4 ;  /* 0x0000000409067c20 */ /* 0x000fe20008400000 */
[----:B------:R-:W-:Y:S01]  /*bbe0*/  ULDC UR4, c[0x0][0x618] ;  /* 0x0001860000047ab9 */ /* 0x000fe20000000800 */
[----:B------:R-:W-:Y:S01]  /*bbf0*/  ULDC UR5, c[0x0][0x154] ;  /* 0x0000550000057ab9 */ /* 0x000fe20000000800 */
[----:B------:R-:W-:-:S03]  /*bc00*/  IMAD.IADD R5, R5, 0x1, R7 ;  /* 0x0000000105057824 */ /* 0x000fc600078e0207 */
[----:B------:R-:W3:Y:S02]  /*bc10*/  F2I.U32.TRUNC.NTZ R6, R6 ;  /* 0x0000000600067305 */ /* 0x000ee4000020f000 */
[----:B------:R-:W-:Y:S02]  /*bc20*/  SHF.R.U64 R9, R4, UR4, R5 ;  /* 0x0000000404097c19 */ /* 0x000fe40008001205 */
[----:B-1----:R-:W-:-:S05]  /*bc30*/  I2FP.F32.U32 R4, R12 ;  /* 0x0000000c00047245 */ /* 0x002fca0000201000 */
[----:B------:R-:W-:Y:S01]  /*bc40*/  FMUL R22, R4, UR5 ;  /* 0x0000000504167c20 */ /* 0x000fe20008400000 */
[----:B------:R-:W-:Y:S01]  /*bc50*/  SHF.R.U32.HI R4, RZ, UR4, R5 ;  /* 0x00000004ff047c19 */ /* 0x000fe20008011605 */
[----:B------:R-:W-:-:S03]  /*bc60*/  ULDC UR4, c[0x0][0x658] ;  /* 0x0001960000047ab9 */ /* 0x000fc60000000800 */
[--C-:B------:R-:W-:Y:S01]  /*bc70*/  SHF.R.U64 R20, R9, UR6, R4.reuse ;  /* 0x0000000609147c19 */ /* 0x100fe20008001204 */
[----:B------:R-:W1:Y:S01]  /*bc80*/  F2I.U32.TRUNC.NTZ R22, R22 ;  /* 0x0000001600167305 */ /* 0x000e62000020f000 */
[----:B------:R-:W-:Y:S01]  /*bc90*/  SHF.R.U32.HI R5, RZ, UR6, R4 ;  /* 0x00000006ff057c19 */ /* 0x000fe20008011604 */
[----:B---3--:R-:W-:-:S03]  /*bca0*/  IMAD.MOV R6, RZ, RZ, -R6 ;  /* 0x000000ffff067224 */ /* 0x008fc600078e0a06 */
[--C-:B------:R-:W-:Y:S01]  /*bcb0*/  SHF.R.U64 R15, R20, UR4, R5.reuse ;  /* 0x00000004140f7c19 */ /* 0x100fe20008001205 */
[----:B--2---:R-:W-:Y:S01]  /*bcc0*/  IMAD R14, R25, R6, R14 ;  /* 0x00000006190e7224 */ /* 0x004fe200078e020e */
[----:B------:R-:W-:-:S03]  /*bcd0*/  SHF.R.U32.HI R23, RZ, UR4, R5 ;  /* 0x00000004ff177c19 */ /* 0x000fc60008011605 */
[----:B------:R-:W-:Y:S02]  /*bce0*/  IMAD.MOV.U32 R4, RZ, RZ, R15 ;  /* 0x000000ffff047224 */ /* 0x000fe400078e000f */
[----:B------:R-:W-:Y:S01]  /*bcf0*/  IMAD.MOV.U32 R5, RZ, RZ, R23 ;  /* 0x000000ffff057224 */ /* 0x000fe200078e0017 */
[----:B-1----:R-:W-:Y:S06]  /*bd00*/  @!P1 BRA `(.L_x_299) ;  /* 0x0000000000289947 */ /* 0x002fec0003800000 */
[----:B------:R-:W-:Y:S02]  /*bd10*/  ULDC UR4, c[0x0][0x64c] ;  /* 0x0001930000047ab9 */ /* 0x000fe40000000800 */
[----:B------:R-:W-:-:S04]  /*bd20*/  IADD3 R5, P1, R15, UR4, RZ ;  /* 0x000000040f057c10 */ /* 0x000fc8000ff3e0ff */
[----:B------:R-:W-:-:S05]  /*bd30*/  IADD3.X R23, RZ, R23, RZ, P1, !PT ;  /* 0x00000017ff177210 */ /* 0x000fca0000ffe4ff */
[----:B------:R-:W-:-:S04]  /*bd40*/  IMAD.WIDE.U32 R6, R23, UR8, RZ ;  /* 0x0000000817067c25 */ /* 0x000fc8000f8e00ff */
[----:B------:R-:W-:-:S04]  /*bd50*/  IMAD.WIDE.U32 R6, P1, R5, UR9, R6 ;  /* 0x0000000905067c25 */ /* 0x000fc8000f820006 */
[----:B------:R-:W-:-:S04]  /*bd60*/  IMAD.WIDE.U32 R4, R5, UR8, RZ ;  /* 0x0000000805047c25 */ /* 0x000fc8000f8e00ff */
[----:B------:R-:W-:Y:S01]  /*bd70*/  IMAD.MOV.U32 R4, RZ, RZ, R7 ;  /* 0x000000ffff047224 */ /* 0x000fe200078e0007 */
[----:B------:R-:W-:Y:S01]  /*bd80*/  IADD3 RZ, P3, R5, R6, RZ ;  /* 0x0000000605ff7210 */ /* 0x000fe20007f7e0ff */
[----:B------:R-:W-:-:S04]  /*bd90*/  IMAD.X R5, RZ, RZ, RZ, P1 ;  /* 0x000000ffff057224 */ /* 0x000fc800008e06ff */
[----:B------:R-:W-:-:S08]  /*bda0*/  IMAD.WIDE.U32.X R4, R23, UR9, R4, P3 ;  /* 0x0000000917047c25 */ /* 0x000fd000098e0404 */
.L_x_299:
[----:B------:R-:W-:Y:S01]  /*bdb0*/  ISETP.NE.AND P1, PT, R2, 0x1, PT ;  /* 0x000000010200780c */ /* 0x000fe20003f25270 */
[----:B------:R-:W-:Y:S01]  /*bdc0*/  ULDC UR4, c[0x0][0x648] ;  /* 0x0001920000047ab9 */ /* 0x000fe20000000800 */
[----:B------:R-:W-:Y:S01]  /*bdd0*/  LOP3.LUT R20, R20, UR17, RZ, 0xc0, !PT ;  /* 0x0000001114147c12 */ /* 0x000fe2000f8ec0ff */
[----:B------:R-:W-:Y:S01]  /*bde0*/  IMAD.MOV R22, RZ, RZ, -R22 ;  /* 0x000000ffff167224 */ /* 0x000fe200078e0a16 */
[----:B------:R-:W-:Y:S01]  /*bdf0*/  SHF.R.U64 R5, R4, UR4, R5 ;  /* 0x0000000404057c19 */ /* 0x000fe20008001205 */
[----:B------:R-:W-:Y:S01]  /*be00*/  ULDC UR4, c[0x0][0x638] ;  /* 0x00018e0000047ab9 */ /* 0x000fe20000000800 */
[----:B------:R-:W-:Y:S01]  /*be10*/  LOP3.LUT R6, R9, UR16, RZ, 0xc0, !PT ;  /* 0x0000001009067c12 */ /* 0x000fe2000f8ec0ff */
[----:B------:R-:W-:Y:S02]  /*be20*/  ULDC UR5, c[0x0][0x610] ;  /* 0x0001840000057ab9 */ /* 0x000fe40000000800 */
[----:B------:R-:W-:Y:S02]  /*be30*/  IMAD.MOV R4, RZ, RZ, -R5 ;  /* 0x000000ffff047224 */ /* 0x000fe400078e0a05 */
[----:B------:R-:W-:-:S02]  /*be40*/  IMAD R5, R5, UR18, R20 ;  /* 0x0000001205057c24 */ /* 0x000fc4000f8e0214 */
[----:B0-----:R-:W-:Y:S02]  /*be50*/  @P1 IMAD R14, R21, R22, R12 ;  /* 0x00000016150e1224 */ /* 0x001fe400078e020c */
[----:B------:R-:W-:Y:S01]  /*be60*/  IMAD R15, R4, UR4, R15 ;  /* 0x00000004040f7c24 */ /* 0x000fe2000f8e020f */
[----:B------:R-:W-:Y:S01]  /*be70*/  ULDC UR4, c[0x0][0x600] ;  /* 0x0001800000047ab9 */ /* 0x000fe20000000800 */
[----:B------:R-:W-:Y:S02]  /*be80*/  IMAD R14, R5, UR5, R14 ;  /* 0x00000005050e7c24 */ /* 0x000fe4000f8e020e */
[----:B------:R-:W-:Y:S02]  /*be90*/  IMAD R15, R15, UR4, R6 ;  /* 0x000000040f0f7c24 */ /* 0x000fe4000f8e0206 */
[----:B------:R-:W-:-:S03]  /*bea0*/  IMAD.MOV.U32 R4, RZ, RZ, 0x1 ;  /* 0x00000001ff047424 */ /* 0x000fc600078e00ff */
[----:B------:R-:W-:Y:S02]  /*beb0*/  SEL R9, R15, R14, !P1 ;  /* 0x0000000e0f097207 */ /* 0x000fe40004800000 */
[----:B------:R-:W-:-:S07]  /*bec0*/  SEL R7, R14, R15, !P1 ;  /* 0x0000000f0e077207 */ /* 0x000fce0004800000 */
.L_x_297:
[----:B------:R-:W-:Y:S05]  /*bed0*/  BSYNC B1 ;  /* 0x0000000000017941 */ /* 0x000fea0003800000 */
.L_x_296:
[----:B------:R-:W-:-:S13]  /*bee0*/  LOP3.LUT P1, RZ, R4, 0xff, RZ, 0xc0, !PT ;  /* 0x000000ff04ff7812 */ /* 0x000fda000782c0ff */
[----:B------:R-:W-:Y:S05]  /*bef0*/  @P1 BRA `(.L_x_300) ;  /* 0xfffffff400481947 */ /* 0x000fea000383ffff */
[----:B------:R-:W-:Y:S05]  /*bf00*/  BSYNC B0 ;  /* 0x0000000000007941 */ /* 0x000fea0003800000 */
.L_x_288:
[----:B------:R-:W-:-:S03]  /*bf10*/  UMOV UR4, 0xffffffff ;  /* 0xffffffff00047882 */ /* 0x000fc60000000000 */
[----:B------:R-:W-:Y:S05]  /*bf20*/  BRA.DIV UR4, `(.L_x_301) ;  /* 0x0000000604187947 */ /* 0x000fea000b800000 */
[----:B------:R-:W-:-:S13]  /*bf30*/  ELECT P6, URZ, PT ;  /* 0x00000000003f782f */ /* 0x000fda00038c0000 */
.L_x_315:
[----:B------:R-:W-:Y:S04]  /*bf40*/  BSSY B0, `(.L_x_302) ;  /* 0x000002b000007945 */ /* 0x000fe80003800000 */
[----:B------:R-:W-:Y:S05]  /*bf50*/  @!P6 BRA `(.L_x_303) ;  /* 0x0000000000a4e947 */ /* 0x000fea0003800000 */
[----:B------:R-:W-:-:S04]  /*bf60*/  LOP3.LUT R19, R19, 0x2, RZ, 0xfc, !PT ;  /* 0x0000000213137812 */ /* 0x000fc800078efcff */
[----:B------:R-:W-:-:S13]  /*bf70*/  ISETP.NE.AND P0, PT, R19, 0x3, PT ;  /* 0x000000031300780c */ /* 0x000fda0003f05270 */
[----:B------:R-:W-:Y:S05]  /*bf80*/  @!P0 BRA `(.L_x_304) ;  /* 0x0000000000048947 */ /* 0x000fea0003800000 */
[----:B------:R-:W-:Y:S01]  /*bf90*/  BPT.TRAP 0x1 ;  /* 0x000000040000795c */ /* 0x000fe20000300000 */
.L_x_304:
[----:B------:R-:W0:Y:S01]  /*bfa0*/  S2R R5, SR_CgaCtaId ;  /* 0x0000000000057919 */ /* 0x000e220000008800 */
[----:B------:R-:W-:Y:S02]  /*bfb0*/  MOV R2, 0x400 ;  /* 0x0000040000027802 */ /* 0x000fe40000000f00 */
[----:B------:R-:W-:Y:S02]  /*bfc0*/  SHF.L.U32 R4, R3, 0x1f, RZ ;  /* 0x0000001f03047819 */ /* 0x000fe400000006ff */
[----:B0-----:R-:W-:-:S05]  /*bfd0*/  LEA R5, R5, R2, 0x18 ;  /* 0x0000000205057211 */ /* 0x001fca00078ec0ff */
[----:B------:R-:W-:-:S04]  /*bfe0*/  VIADD R5, R5, 0x20 ;  /* 0x0000002005057836 */ /* 0x000fc80000000000 */
[C---:B------:R-:W-:Y:S02]  /*bff0*/  IMAD R7, R0.reuse, 0x8, R5 ;  /* 0x0000000800077824 */ /* 0x040fe400078e0205 */
[----:B------:R-:W-:Y:S02]  /*c000*/  VIADD R0, R0, 0x1 ;  /* 0x0000000100007836 */ /* 0x000fe40000000000 */
[----:B------:R-:W0:Y:S03]  /*c010*/  SYNCS.PHASECHK.TRANS64.TRYWAIT P0, [R7+URZ], R4 ;  /* 0x00000004070075a7 */ /* 0x000e26000800017f */
[----:B------:R-:W-:-:S04]  /*c020*/  ISETP.NE.AND P1, PT, R0, 0x4, PT ;  /* 0x000000040000780c */ /* 0x000fc80003f25270 */
[----:B------:R-:W-:Y:S02]  /*c030*/  SEL R2, RZ, 0x1, P1 ;  /* 0x00000001ff027807 */ /* 0x000fe40000800000 */
[----:B------:R-:W-:Y:S02]  /*c040*/  SEL R0, R0, RZ, P1 ;  /* 0x000000ff00007207 */ /* 0x000fe40000800000 */
[----:B------:R-:W-:Y:S02]  /*c050*/  LOP3.LUT R9, R3, R2, RZ, 0x3c, !PT ;  /* 0x0000000203097212 */ /* 0x000fe400078e3cff */
[----:B------:R-:W-:Y:S02]  /*c060*/  LEA R6, R0, R5, 0x3 ;  /* 0x0000000500067211 */ /* 0x000fe400078e18ff */
[----:B------:R-:W-:Y:S01]  /*c070*/  SHF.L.U32 R3, R9, 0x1f, RZ ;  /* 0x0000001f09037819 */ /* 0x000fe200000006ff */
[----:B0-----:R-:W-:Y:S06]  /*c080*/  @!P0 BRA `(.L_x_305) ;  /* 0x0000000000e08947 */ /* 0x001fec0003800000 */
.L_x_316:
[----:B------:R-:W1:Y:S01]  /*c090*/  SYNCS.PHASECHK.TRANS64.TRYWAIT P0, [R6+URZ], R3 ;  /* 0x00000003060075a7 */ /* 0x000e62000800017f */
[----:B------:R-:W-:-:S05]  /*c0a0*/  VIADD R0, R0, 0x1 ;  /* 0x0000000100007836 */ /* 0x000fca0000000000 */
[----:B------:R-:W-:-:S04]  /*c0b0*/  ISETP.NE.AND P1, PT, R0, 0x4, PT ;  /* 0x000000040000780c */ /* 0x000fc80003f25270 */
[----:B------:R-:W-:Y:S02]  /*c0c0*/  SEL R2, RZ, 0x1, P1 ;  /* 0x00000001ff027807 */ /* 0x000fe40000800000 */
[----:B------:R-:W-:Y:S02]  /*c0d0*/  SEL R0, R0, RZ, P1 ;  /* 0x000000ff00007207 */ /* 0x000fe40000800000 */
[----:B------:R-:W-:-:S03]  /*c0e0*/  LOP3.LUT R9, R9, R2, RZ, 0x3c, !PT ;  /* 0x0000000209097212 */ /* 0x000fc600078e3cff */
[----:B0-----:R-:W-:Y:S01]  /*c0f0*/  IMAD R7, R0, 0x8, R5 ;  /* 0x0000000800077824 */ /* 0x001fe200078e0205 */
[----:B------:R-:W-:Y:S01]  /*c100*/  SHF.L.U32 R4, R9, 0x1f, RZ ;  /* 0x0000001f09047819 */ /* 0x000fe200000006ff */
[----:B-1----:R-:W-:Y:S06]  /*c110*/  @!P0 BRA `(.L_x_306) ;  /* 0x0000000000d08947 */ /* 0x002fec0003800000 */
.L_x_317:
[----:B------:R-:W1:Y:S01]  /*c120*/  SYNCS.PHASECHK.TRANS64.TRYWAIT P0, [R7+URZ], R4 ;  /* 0x00000004070075a7 */ /* 0x000e62000800017f */
[----:B------:R-:W-:-:S05]  /*c130*/  VIADD R0, R0, 0x1 ;  /* 0x0000000100007836 */ /* 0x000fca0000000000 */
[----:B------:R-:W-:-:S04]  /*c140*/  ISETP.NE.AND P1, PT, R0, 0x4, PT ;  /* 0x000000040000780c */ /* 0x000fc80003f25270 */
[----:B------:R-:W-:Y:S02]  /*c150*/  SEL R2, RZ, 0x1, P1 ;  /* 0x00000001ff027807 */ /* 0x000fe40000800000 */
[----:B------:R-:W-:Y:S02]  /*c160*/  SEL R0, R0, RZ, P1 ;  /* 0x000000ff00007207 */ /* 0x000fe40000800000 */
[----:B------:R-:W-:Y:S01]  /*c170*/  LOP3.LUT R2, R9, R2, RZ, 0x3c, !PT ;  /* 0x0000000209027212 */ /* 0x000fe200078e3cff */
[----:B-1----:R-:W-:Y:S06]  /*c180*/  @!P0 BRA `(.L_x_307) ;  /* 0x0000000000c88947 */ /* 0x002fec0003800000 */
.L_x_318:
[----:B------:R-:W-:Y:S01]  /*c190*/  IMAD R5, R0, 0x8, R5 ;  /* 0x0000000800057824 */ /* 0x000fe200078e0205 */
[----:B------:R-:W-:-:S07]  /*c1a0*/  SHF.L.U32 R0, R2, 0x1f, RZ ;  /* 0x0000001f02007819 */ /* 0x000fce00000006ff */
.L_x_308:
[----:B--2---:R2:W3:Y:S02]  /*c1b0*/  SYNCS.PHASECHK.TRANS64.TRYWAIT P0, [R5+URZ], R0 ;  /* 0x00000000050075a7 */ /* 0x0044e4000800017f */
[----:B---3--:R-:W-:Y:S05]  /*c1c0*/  @!P0 NANOSLEEP.SYNCS 0x989680 ;  /* 0x009896800000895d */ /* 0x008fea0003900000 */
[----:B------:R-:W3:Y:S02]  /*c1d0*/  @!P0 SYNCS.PHASECHK.TRANS64 P0, [R5+URZ], R0 ;  /* 0x00000000050085a7 */ /* 0x000ee4000800007f */
[----:B---3--:R-:W-:Y:S05]  /*c1e0*/  @!P0 BRA `(.L_x_308) ;  /* 0xfffffffc00f08947 */ /* 0x008fea000383ffff */
.L_x_303:
[----:B------:R-:W-:Y:S05]  /*c1f0*/  BSYNC B0 ;  /* 0x0000000000007941 */ /* 0x000fea0003800000 */
.L_x_302:
[----:B------:R-:W-:Y:S05]  /*c200*/  EXIT ;  /* 0x000000000000794d */ /* 0x000fea0003800000 */
.L_x_17:
[----:B---3--:R3:W4:Y:S02]  /*c210*/  SYNCS.PHASECHK.TRANS64.TRYWAIT P1, [R3+URZ], R0 ;  /* 0x00000000030075a7 */ /* 0x008724000802017f */
[----:B----4-:R-:W-:Y:S05]  /*c220*/  @!P1 NANOSLEEP.SYNCS 0x989680 ;  /* 0x009896800000995d */ /* 0x010fea0003900000 */
[----:B------:R-:W4:Y:S02]  /*c230*/  @!P1 SYNCS.PHASECHK.TRANS64 P1, [R3+URZ], R0 ;  /* 0x00000000030095a7 */ /* 0x000f24000802007f */
[----:B----4-:R-:W-:Y:S05]  /*c240*/  @!P1 BRA `(.L_x_17) ;  /* 0xfffffffc00f09947 */ /* 0x010fea000383ffff */
[----:B------:R-:W-:Y:S05]  /*c250*/  BRA `(.L_x_16) ;  /* 0xffffff4c00ec7947 */ /* 0x000fea000383ffff */
.L_x_22:
[----:B-1----:R-:W-:-:S04]  /*c260*/  IMAD.U32 R4, RZ, RZ, UR8 ;  /* 0x00000008ff047e24 */ /* 0x002fc8000f8e00ff */
[----:B------:R1:W2:Y:S03]  /*c270*/  SYNCS.PHASECHK.TRANS64.TRYWAIT P1, [R4+URZ], R3 ;  /* 0x00000003040075a7 */ /* 0x0002a6000802017f */
[----:B--2---:R-:W-:Y:S05]  /*c280*/  @!P1 NANOSLEEP.SYNCS 0x989680 ;  /* 0x009896800000995d */ /* 0x004fea0003900000 */
[----:B------:R-:W2:Y:S02]  /*c290*/  @!P1 SYNCS.PHASECHK.TRANS64 P1, [R4+URZ], R3 ;  /* 0x00000003040095a7 */ /* 0x000ea4000802007f */
[----:B--2---:R-:W-:Y:S05]  /*c2a0*/  @!P1 BRA `(.L_x_22) ;  /* 0xfffffffc00ec9947 */ /* 0x004fea000383ffff */
[----:B------:R-:W-:Y:S05]  /*c2b0*/  BRA `(.L_x_21) ;  /* 0xffffff54001c7947 */ /* 0x000fea000383ffff */
.L_x_289:
[----:B------:R-:W-:Y:S01]  /*c2c0*/  BSSY B1, `(.L_x_309) ;  /* 0x0000006000017945 */ /* 0x000fe20003800000 */
[----:B------:R-:W-:-:S07]  /*c2d0*/  IMAD.MOV.U32 R15, RZ, RZ, -0x1 ;  /* 0xffffffffff0f7424 */ /* 0x000fce00078e00ff */
[----:B------:R-:W-:Y:S05]  /*c2e0*/  WARPSYNC.COLLECTIVE R15, `(.L_x_310) ;  /* 0x000000000f0c7348 */ /* 0x000fea0003c00000 */
[----:B------:R-:W-:Y:S02]  /*c2f0*/  ELECT P6, UR62, PT ;  /* 0x00000000003e782f */ /* 0x000fe400038c0000 */
[----:B------:R-:W-:Y:S01]  /*c300*/  MOV R14, UR62 ;  /* 0x0000003e000e7c02 */ /* 0x000fe20008000f00 */
[----:B------:R-:W-:Y:S10]  /*c310*/  ENDCOLLECTIVE ;  /* 0x000000000000791b */ /* 0x000ff40003800000 */
.L_x_310:
[----:B------:R-:W-:Y:S05]  /*c320*/  BSYNC B1 ;  /* 0x0000000000017941 */ /* 0x000fea0003800000 */
.L_x_309:
[----:B------:R-:W-:Y:S05]  /*c330*/  BRA `(.L_x_311) ;  /* 0xfffffff000447947 */ /* 0x000fea000383ffff */
.L_x_292:
[----:B0-----:R0:W1:Y:S02]  /*c340*/  SYNCS.PHASECHK.TRANS64.TRYWAIT P1, [R12+URZ+0x20], R7 ;  /* 0x000020070c0075a7 */ /* 0x001064000802017f */
[----:B-1----:R-:W-:Y:S05]  /*c350*/  @!P1 NANOSLEEP.SYNCS 0x989680 ;  /* 0x009896800000995d */ /* 0x002fea0003900000 */
[----:B------:R-:W1:Y:S02]  /*c360*/  @!P1 SYNCS.PHASECHK.TRANS64 P1, [R12+URZ+0x20], R7 ;  /* 0x000020070c0095a7 */ /* 0x000e64000802007f */
[----:B-1----:R-:W-:Y:S05]  /*c370*/  @!P1 BRA `(.L_x_292) ;  /* 0xfffffffc00f09947 */ /* 0x002fea000383ffff */
[----:B------:R-:W-:Y:S05]  /*c380*/  BRA `(.L_x_312) ;  /* 0xfffffff000787947 */ /* 0x000fea000383ffff */
.L_x_301:
[----:B------:R-:W-:Y:S01]  /*c390*/  BSSY B0, `(.L_x_313) ;  /* 0x0000006000007945 */ /* 0x000fe20003800000 */
[----:B------:R-:W-:-:S07]  /*c3a0*/  IMAD.MOV.U32 R15, RZ, RZ, -0x1 ;  /* 0xffffffffff0f7424 */ /* 0x000fce00078e00ff */
[----:B------:R-:W-:Y:S05]  /*c3b0*/  WARPSYNC.COLLECTIVE R15, `(.L_x_314) ;  /* 0x000000000f0c7348 */ /* 0x000fea0003c00000 */
[----:B------:R-:W-:Y:S02]  /*c3c0*/  ELECT P6, UR62, PT ;  /* 0x00000000003e782f */ /* 0x000fe400038c0000 */
[----:B------:R-:W-:Y:S01]  /*c3d0*/  MOV R14, UR62 ;  /* 0x0000003e000e7c02 */ /* 0x000fe20008000f00 */
[----:B------:R-:W-:Y:S10]  /*c3e0*/  ENDCOLLECTIVE ;  /* 0x000000000000791b */ /* 0x000ff40003800000 */
.L_x_314:
[----:B------:R-:W-:Y:S05]  /*c3f0*/  BSYNC B0 ;  /* 0x0000000000007941 */ /* 0x000fea0003800000 */
.L_x_313:
[----:B------:R-:W-:Y:S05]  /*c400*/  BRA `(.L_x_315) ;  /* 0xfffffff800cc7947 */ /* 0x000fea000383ffff */
.L_x_305:
[----:B0-----:R0:W1:Y:S02]  /*c410*/  SYNCS.PHASECHK.TRANS64.TRYWAIT P0, [R7+URZ], R4 ;  /* 0x00000004070075a7 */ /* 0x001064000800017f */
[----:B-1----:R-:W-:Y:S05]  /*c420*/  @!P0 NANOSLEEP.SYNCS 0x989680 ;  /* 0x009896800000895d */ /* 0x002fea0003900000 */
[----:B------:R-:W1:Y:S02]  /*c430*/  @!P0 SYNCS.PHASECHK.TRANS64 P0, [R7+URZ], R4 ;  /* 0x00000004070085a7 */ /* 0x000e64000800007f */
[----:B-1----:R-:W-:Y:S05]  /*c440*/  @!P0 BRA `(.L_x_305) ;  /* 0xfffffffc00f08947 */ /* 0x002fea000383ffff */
[----:B------:R-:W-:Y:S05]  /*c450*/  BRA `(.L_x_316) ;  /* 0xfffffffc000c7947 */ /* 0x000fea000383ffff */
.L_x_306:
[----:B0-----:R0:W1:Y:S02]  /*c460*/  SYNCS.PHASECHK.TRANS64.TRYWAIT P0, [R6+URZ], R3 ;  /* 0x00000003060075a7 */ /* 0x001064000800017f */
[----:B-1----:R-:W-:Y:S05]  /*c470*/  @!P0 NANOSLEEP.SYNCS 0x989680 ;  /* 0x009896800000895d */ /* 0x002fea0003900000 */
[----:B------:R-:W1:Y:S02]  /*c480*/  @!P0 SYNCS.PHASECHK.TRANS64 P0, [R6+URZ], R3 ;  /* 0x00000003060085a7 */ /* 0x000e64000800007f */
[----:B-1----:R-:W-:Y:S05]  /*c490*/  @!P0 BRA `(.L_x_306) ;  /* 0xfffffffc00f08947 */ /* 0x002fea000383ffff */
[----:B------:R-:W-:Y:S05]  /*c4a0*/  BRA `(.L_x_317) ;  /* 0xfffffffc001c7947 */ /* 0x000fea000383ffff */
.L_x_307:
[----:B-1----:R1:W2:Y:S02]  /*c4b0*/  SYNCS.PHASECHK.TRANS64.TRYWAIT P0, [R7+URZ], R4 ;  /* 0x00000004070075a7 */ /* 0x0022a4000800017f */
[----:B--2---:R-:W-:Y:S05]  /*c4c0*/  @!P0 NANOSLEEP.SYNCS 0x989680 ;  /* 0x009896800000895d */ /* 0x004fea0003900000 */
[----:B------:R-:W2:Y:S02]  /*c4d0*/  @!P0 SYNCS.PHASECHK.TRANS64 P0, [R7+URZ], R4 ;  /* 0x00000004070085a7 */ /* 0x000ea4000800007f */
[----:B--2---:R-:W-:Y:S05]  /*c4e0*/  @!P0 BRA `(.L_x_307) ;  /* 0xfffffffc00f08947 */ /* 0x004fea000383ffff */
[----:B------:R-:W-:Y:S05]  /*c4f0*/  BRA `(.L_x_318) ;  /* 0xfffffffc00247947 */ /* 0x000fea000383ffff */
.L_x_319:
[----:B------:R-:W-:-:S00]  /*c500*/  BRA `(.L_x_319) ;  /* 0xfffffffc00fc7947 */ /* 0x000fc0000383ffff */
[----:B------:R-:W-:-:S00]  /*c510*/  NOP ;  /* 0x0000000000007918 */ /* 0x000fc00000000000 */
        /* <DEDUP_REMOVED lines=14> */
.L_x_320:


//--------------------- .nv.global.init           --------------------------
	.section	.nv.global.init,"aw",@progbits
.nv.global.init:
	.type		$str$22,@object
	.size		$str$22,($str$23 - $str$22)
$str$22:
        /*0000*/ 	.byte	0x6b, 0x5f, 0x74, 0x69, 0x6c, 0x65, 0x5f, 0x63, 0x6f, 0x75, 0x6e, 0x74, 0x20, 0x3e, 0x3d, 0x20
        /*0010*/ 	.byte	0x31, 0x00
	.type		$str$23,@object
	.size		$str$23,(__unnamed_1 - $str$23)
$str$23:
        /*0012*/ 	.byte	0x2f, 0x74, 0x6d, 0x70, 0x2f, 0x63, 0x75, 0x74, 0x6c, 0x61, 0x73, 0x73, 0x5f, 0x73, 0x77, 0x65
        /*0022*/ 	.byte	0x65, 0x70, 0x5f, 0x73, 0x72, 0x63, 0x2f, 0x69, 0x6e, 0x63, 0x6c, 0x75, 0x64, 0x65, 0x2f, 0x63
        /*0032*/ 	.byte	0x75, 0x74, 0x6c, 0x61, 0x73, 0x73, 0x2f, 0x67, 0x65, 0x6d, 0x6d, 0x2f, 0x63, 0x6f, 0x6c, 0x6c
        /*0042*/ 	.byte	0x65, 0x63, 0x74, 0x69, 0x76, 0x65, 0x2f, 0x73, 0x6d, 0x39, 0x30, 0x5f, 0x6d, 0x6d, 0x61, 0x5f
        /*0052*/ 	.byte	0x74, 0x6d, 0x61, 0x5f, 0x67, 0x6d, 0x6d, 0x61, 0x5f, 0x73, 0x73, 0x5f, 0x77, 0x61, 0x72, 0x70
        /*0062*/ 	.byte	0x73, 0x70, 0x65, 0x63, 0x69, 0x61, 0x6c, 0x69, 0x7a, 0x65, 0x64, 0x2e, 0x68, 0x70, 0x70, 0x00
	.type		__unnamed_1,@object
	.size		__unnamed_1,(.L_0 - __unnamed_1)
__unnamed_1:
        /*0072*/ 	.byte	0x76, 0x6f, 0x69, 0x64, 0x20, 0x63, 0x75, 0x74, 0x6c, 0x61, 0x73, 0x73, 0x3a, 0x3a, 0x67, 0x65
        /* <DEDUP_REMOVED lines=180> */
        /*0bc2*/ 	.byte	0x6e, 0x74, 0x69, 0x74, 0x79, 0x5d, 0x00
.L_0:


//--------------------- .nv.shared._ZN7cutlass13device_kernelINS_4gemm6kernel13GemmUniversalIN4cute5tupleIJiiiiEEENS1_10collective13CollectiveMmaINS1_34MainloopSm90TmaGmmaWarpSpecializedILi4ENS5_IJNS4_1CILi1EEESB_SB_EEENS1_35KernelTmaWarpSpecializedCooperativeEEENS5_IJNSA_ILi256EEENSA_ILi128EEENSA_ILi64EEEEEENS_10bfloat16_tENS5_IJlSB_lEEESJ_SK_NS4_8TiledMMAINS4_8MMA_AtomIJNS4_4SM904GMMA28MMA_64x128x16_F32BF16BF16_SSILNSO_5MajorE0ELSQ_0ELNSO_7ScaleInE1ELSR_1EEEEEENS4_6LayoutINS5_IJNSA_ILi2EEESB_SB_EEENS5_IJSB_NSA_ILi0EEESX_EEEEENS5_IJNS4_10UnderscoreES10_S10_EEEEENS4_13SM90_TMA_LOADENS4_14ComposedLayoutINS4_7SwizzleILi3ELi4ELi3EEENS4_18smem_ptr_flag_bitsILi16EEENSU_INS5_IJNSA_ILi8EEESH_EEENS5_IJSH_SB_EEEEEEEvNS4_8identityES13_S1D_vS1E_EENS_8epilogue10collective6detail29Sm90TmaWarpSpecializedAdapterINS1H_15DefaultEpilogueISJ_SK_SK_NS1G_6thread17LinearCombinationISJ_Li1EffLNS1L_9ScaleType4KindE0ELNS_15FloatRoundStyleE2ESJ_EENS1_15EpilogueDefaultEEEEEvvEEEEvNT_6ParamsE --------------------------
	.section	.nv.shared._ZN7cutlass13device_kernelINS_4gemm6kernel13GemmUniversalIN4cute5tupleIJiiiiEEENS1_10collective13CollectiveMmaINS1_34MainloopSm90TmaGmmaWarpSpecializedILi4ENS5_IJNS4_1CILi1EEESB_SB_EEENS1_35KernelTmaWarpSpecializedCooperativeEEENS5_IJNSA_ILi256EEENSA_ILi128EEENSA_ILi64EEEEEENS_10bfloat16_tENS5_IJlSB_lEEESJ_SK_NS4_8TiledMMAINS4_8MMA_AtomIJNS4_4SM904GMMA28MMA_64x128x16_F32BF16BF16_SSILNSO_5MajorE0ELSQ_0ELNSO_7ScaleInE1ELSR_1EEEEEENS4_6LayoutINS5_IJNSA_ILi2EEESB_SB_EEENS5_IJSB_NSA_ILi0EEESX_EEEEENS5_IJNS4_10UnderscoreES10_S10_EEEEENS4_13SM90_TMA_LOADENS4_14ComposedLayoutINS4_7SwizzleILi3ELi4ELi3EEENS4_18smem_ptr_flag_bitsILi16EEENSU_INS5_IJNSA_ILi8EEESH_EEENS5_IJSH_SB_EEEEEEEvNS4_8identityES13_S1D_vS1E_EENS_8epilogue10collective6detail29Sm90TmaWarpSpecializedAdapterINS1H_15DefaultEpilogueISJ_SK_SK_NS1G_6thread17LinearCombinationISJ_Li1EffLNS1L_9ScaleType4KindE0ELNS_15FloatRoundStyleE2ESJ_EENS1_15EpilogueDefaultEEEEEvvEEEEvNT_6ParamsE,"aw",@nobits
	.sectionflags	@""
	.align	16
	.zero		1024


//--------------------- .nv.shared.reserved.0     --------------------------
	.section	.nv.shared.reserved.0,"aw",@nobits
	.weak		__nv_reservedSMEM_offset_0_alias
	.size		__nv_reservedSMEM_offset_0_alias, 0, 0
	.other		__nv_reservedSMEM_offset_0_alias,@"STO_CUDA_RESERVED_SHARED STV_DEFAULT"
__nv_reservedSMEM_offset_0_alias:
	.zero		0


//--------------------- .nv.global                --------------------------
	.section	.nv.global,"aw",@nobits
.nv.global:
	.type		_ZN40_INTERNAL_ec715980_4_k_cu_58d3e136_170594cute1_E,@object
	.size		_ZN40_INTERNAL_ec715980_4_k_cu_58d3e136_170594cute1_E,(_ZN40_INTERNAL_ec715980_4_k_cu_58d3e136_170594cuda3std3__45__cpo6cbeginE - _ZN40_INTERNAL_ec715980_4_k_cu_58d3e136_170594cute1_E)
_ZN40_INTERNAL_ec715980_4_k_cu_58d3e136_170594cute1_E:
	.zero		1
	.type		_ZN40_INTERNAL_ec715980_4_k_cu_58d3e136_170594cuda3std3__45__cpo6cbeginE,@object
	.size		_ZN40_INTERNAL_ec715980_4_k_cu_58d3e136_170594cuda3std3__45__cpo6cbeginE,(_ZN40_INTERNAL_ec715980_4_k_cu_58d3e136_170594cuda3std3__48in_placeE - _ZN40_INTERNAL_ec715980_4_k_cu_58d3e136_170594cuda3std3__45__cpo6cbeginE)
_ZN40_INTERNAL_ec715980_4_k_cu_58d3e136_170594cuda3std3__45__cpo6cbeginE:
	.zero		1
	.type		_ZN40_INTERNAL_ec715980_4_k_cu_58d3e136_170594cuda3std3__48in_placeE,@object
	.size		_ZN40_INTERNAL_ec715980_4_k_cu_58d3e136_170594cuda3std3__48in_placeE,(_ZN40_INTERNAL_ec715980_4_k_cu_58d3e136_170594cuda3std6ranges3__45__cpo9iter_moveE - _ZN40_INTERNAL_ec715980_4_k_cu_58d3e136_170594cuda3std3__48in_placeE)
_ZN40_INTERNAL_ec715980_4_k_cu_58d3e136_170594cuda3std3__48in_placeE:
	.zero		1
	.type		_ZN40_INTERNAL_ec715980_4_k_cu_58d3e136_170594cuda3std6ranges3__45__cpo9iter_moveE,@object
	.size		_ZN40_INTERNAL_ec715980_4_k_cu_58d3e136_170594cuda3std6ranges3__45__cpo9iter_moveE,(_ZN40_INTERNAL_ec715980_4_k_cu_58d3e136_170594cuda3std3__45__cpo5beginE - _ZN40_INTERNAL_ec715980_4_k_cu_58d3e136_170594cuda3std6ranges3__45__cpo9iter_moveE)
_ZN40_INTERNAL_ec715980_4_k_cu_58d3e136_170594cuda3std6ranges3__45__cpo9iter_moveE:
	.zero		1
	.type		_ZN40_INTERNAL_ec715980_4_k_cu_58d3e136_170594cuda3std3__45__cpo5beginE,@object
	.size		_ZN40_INTERNAL_ec715980_4_k_cu_58d3e136_170594cuda3std3__45__cpo5beginE,(_ZN40_INTERNAL_ec715980_4_k_cu_58d3e136_170594cuda3std3__442_GLOBAL__N__ec715980_4_k_cu_58d3e136_170596ignoreE - _ZN40_INTERNAL_ec715980_4_k_cu_58d3e136_170594cuda3std3__45__cpo5beginE)
_ZN40_INTERNAL_ec715980_4_k_cu_58d3e136_170594cuda3std3__45__cpo5beginE:
	.zero		1
	.type		_ZN40_INTERNAL_ec715980_4_k_cu_58d3e136_170594cuda3std3__442_GLOBAL__N__ec715980_4_k_cu_58d3e136_170596ignoreE,@object
	.size		_ZN40_INTERNAL_ec715980_4_k_cu_58d3e136_170594cuda3std3__442_GLOBAL__N__ec715980_4_k_cu_58d3e136_170596ignoreE,(_ZN40_INTERNAL_ec715980_4_k_cu_58d3e136_170594cute7productE - _ZN40_INTERNAL_ec715980_4_k_cu_58d3e136_170594cuda3std3__442_GLOBAL__N__ec715980_4_k_cu_58d3e136_170596ignoreE)
_ZN40_INTERNAL_ec715980_4_k_cu_58d3e136_170594cuda3std3__442_GLOBAL__N__ec715980_4_k_cu_58d3e136_170596ignoreE:
	.zero		1
	.type		_ZN40_INTERNAL_ec715980_4_k_cu_58d3e136_170594cute7productE,@object
	.size		_ZN40_INTERNAL_ec715980_4_k_cu_58d3e136_170594cute7productE,(_ZN40_INTERNAL_ec715980_4_k_cu_58d3e136_170594cuda3std3__45__cpo3endE - _ZN40_INTERNAL_ec715980_4_k_cu_58d3e136_170594cute7productE)
_ZN40_INTERNAL_ec715980_4_k_cu_58d3e136_170594cute7productE:
	.zero		1
	.type		_ZN40_INTERNAL_ec715980_4_k_cu_58d3e136_170594cuda3std3__45__cpo3endE,@object
	.size		_ZN40_INTERNAL_ec715980_4_k_cu_58d3e136_170594cuda3std3__45__cpo3endE,(_ZN40_INTERNAL_ec715980_4_k_cu_58d3e136_170594cuda3std3__419piecewise_constructE - _ZN40_INTERNAL_ec715980_4_k_cu_58d3e136_170594cuda3std3__45__cpo3endE)
_ZN40_INTERNAL_ec715980_4_k_cu_58d3e136_170594cuda3std3__45__cpo3endE:
	.zero		1
	.type		_ZN40_INTERNAL_ec715980_4_k_cu_58d3e136_170594cuda3std3__419piecewise_constructE,@object
	.size		_ZN40_INTERNAL_ec715980_4_k_cu_58d3e136_170594cuda3std3__419piecewise_constructE,(_ZN40_INTERNAL_ec715980_4_k_cu_58d3e136_170594cuda3std3__45__cpo4cendE - _ZN40_INTERNAL_ec715980_4_k_cu_58d3e136_170594cuda3std3__419piecewise_constructE)
_ZN40_INTERNAL_ec715980_4_k_cu_58d3e136_170594cuda3std3__419piecewise_constructE:
	.zero		1
	.type		_ZN40_INTERNAL_ec715980_4_k_cu_58d3e136_170594cuda3std3__45__cpo4cendE,@object
	.size		_ZN40_INTERNAL_ec715980_4_k_cu_58d3e136_170594cuda3std3__45__cpo4cendE,(_ZN40_INTERNAL_ec715980_4_k_cu_58d3e136_170594cuda3std6ranges3__45__cpo4swapE - _ZN40_INTERNAL_ec715980_4_k_cu_58d3e136_170594cuda3std3__45__cpo4cendE)
_ZN40_INTERNAL_ec715980_4_k_cu_58d3e136_170594cuda3std3__45__cpo4cendE:
	.zero		1
	.type		_ZN40_INTERNAL_ec715980_4_k_cu_58d3e136_170594cuda3std6ranges3__45__cpo4swapE,@object
	.size		_ZN40_INTERNAL_ec715980_4_k_cu_58d3e136_170594cuda3std6ranges3__45__cpo4swapE,(.L_8 - _ZN40_INTERNAL_ec715980_4_k_cu_58d3e136_170594cuda3std6ranges3__45__cpo4swapE)
_ZN40_INTERNAL_ec715980_4_k_cu_58d3e136_170594cuda3std6ranges3__45__cpo4swapE:
	.zero		1
.L_8:


//--------------------- .nv.constant0._ZN7cutlass13device_kernelINS_4gemm6kernel13GemmUniversalIN4cute5tupleIJiiiiEEENS1_10collective13CollectiveMmaINS1_34MainloopSm90TmaGmmaWarpSpecializedILi4ENS5_IJNS4_1CILi1EEESB_SB_EEENS1_35KernelTmaWarpSpecializedCooperativeEEENS5_IJNSA_ILi256EEENSA_ILi128EEENSA_ILi64EEEEEENS_10bfloat16_tENS5_IJlSB_lEEESJ_SK_NS4_8TiledMMAINS4_8MMA_AtomIJNS4_4SM904GMMA28MMA_64x128x16_F32BF16BF16_SSILNSO_5MajorE0ELSQ_0ELNSO_7ScaleInE1ELSR_1EEEEEENS4_6LayoutINS5_IJNSA_ILi2EEESB_SB_EEENS5_IJSB_NSA_ILi0EEESX_EEEEENS5_IJNS4_10UnderscoreES10_S10_EEEEENS4_13SM90_TMA_LOADENS4_14ComposedLayoutINS4_7SwizzleILi3ELi4ELi3EEENS4_18smem_ptr_flag_bitsILi16EEENSU_INS5_IJNSA_ILi8EEESH_EEENS5_IJSH_SB_EEEEEEEvNS4_8identityES13_S1D_vS1E_EENS_8epilogue10collective6detail29Sm90TmaWarpSpecializedAdapterINS1H_15DefaultEpilogueISJ_SK_SK_NS1G_6thread17LinearCombinationISJ_Li1EffLNS1L_9ScaleType4KindE0ELNS_15FloatRoundStyleE2ESJ_EENS1_15EpilogueDefaultEEEEEvvEEEEvNT_6ParamsE --------------------------
	.section	.nv.constant0._ZN7cutlass13device_kernelINS_4gemm6kernel13GemmUniversalIN4cute5tupleIJiiiiEEENS1_10collective13CollectiveMmaINS1_34MainloopSm90TmaGmmaWarpSpecializedILi4ENS5_IJNS4_1CILi1EEESB_SB_EEENS1_35KernelTmaWarpSpecializedCooperativeEEENS5_IJNSA_ILi256EEENSA_ILi128EEENSA_ILi64EEEEEENS_10bfloat16_tENS5_IJlSB_lEEESJ_SK_NS4_8TiledMMAINS4_8MMA_AtomIJNS4_4SM904GMMA28MMA_64x128x16_F32BF16BF16_SSILNSO_5MajorE0ELSQ_0ELNSO_7ScaleInE1ELSR_1EEEEEENS4_6LayoutINS5_IJNSA_ILi2EEESB_SB_EEENS5_IJSB_NSA_ILi0EEESX_EEEEENS5_IJNS4_10UnderscoreES10_S10_EEEEENS4_13SM90_TMA_LOADENS4_14ComposedLayoutINS4_7SwizzleILi3ELi4ELi3EEENS4_18smem_ptr_flag_bitsILi16EEENSU_INS5_IJNSA_ILi8EEESH_EEENS5_IJSH_SB_EEEEEEEvNS4_8identityES13_S1D_vS1E_EENS_8epilogue10collective6detail29Sm90TmaWarpSpecializedAdapterINS1H_15DefaultEpilogueISJ_SK_SK_NS1G_6thread17LinearCombinationISJ_Li1EffLNS1L_9ScaleType4KindE0ELNS_15FloatRoundStyleE2ESJ_EENS1_15EpilogueDefaultEEEEEvvEEEEvNT_6ParamsE,"a",@progbits
	.sectionflags	@""
	.align	4
.nv.constant0._ZN7cutlass13device_kernelINS_4gemm6kernel13GemmUniversalIN4cute5tupleIJiiiiEEENS1_10collective13CollectiveMmaINS1_34MainloopSm90TmaGmmaWarpSpecializedILi4ENS5_IJNS4_1CILi1EEESB_SB_EEENS1_35KernelTmaWarpSpecializedCooperativeEEENS5_IJNSA_ILi256EEENSA_ILi128EEENSA_ILi64EEEEEENS_10bfloat16_tENS5_IJlSB_lEEESJ_SK_NS4_8TiledMMAINS4_8MMA_AtomIJNS4_4SM904GMMA28MMA_64x128x16_F32BF16BF16_SSILNSO_5MajorE0ELSQ_0ELNSO_7ScaleInE1ELSR_1EEEEEENS4_6LayoutINS5_IJNSA_ILi2EEESB_SB_EEENS5_IJSB_NSA_ILi0EEESX_EEEEENS5_IJNS4_10UnderscoreES10_S10_EEEEENS4_13SM90_TMA_LOADENS4_14ComposedLayoutINS4_7SwizzleILi3ELi4ELi3EEENS4_18smem_ptr_flag_bitsILi16EEENSU_INS5_IJNSA_ILi8EEESH_EEENS5_IJSH_SB_EEEEEEEvNS4_8identityES13_S1D_vS1E_EENS_8epilogue10collective6detail29Sm90TmaWarpSpecializedAdapterINS1H_15DefaultEpilogueISJ_SK_SK_NS1G_6thread17LinearCombinationISJ_Li1EffLNS1L_9ScaleType4KindE0ELNS_15FloatRoundStyleE2ESJ_EENS1_15EpilogueDefaultEEEEEvvEEEEvNT_6ParamsE:
	.zero		1664


//--------------------- SYMBOLS --------------------------

	.type		.nv.reservedSmem.offset0,@object
	.size		.nv.reservedSmem.offset0,0x4
	.type		__assertfail,@function
